//
// Generated by NVIDIA NVVM Compiler
//
// Compiler Build ID: CL-36424714
// Cuda compilation tools, release 13.0, V13.0.88
// Based on NVVM 20.0.0
//

.version 9.0
.target sm_100
.address_size 64

	// .globl	_Z10initkerneli
.extern .func  (.param .b64 func_retval0) malloc
(
	.param .b64 malloc_param_0
)
;
.global .align 4 .b8 precalc_xorwow_matrix[102400];
.global .align 4 .b8 precalc_xorwow_offset_matrix[102400];
.global .align 4 .b8 mrg32k3aM1[2304];
.global .align 4 .b8 mrg32k3aM2[2304];
.global .align 4 .b8 mrg32k3aM1SubSeq[2016];
.global .align 4 .b8 mrg32k3aM2SubSeq[2016];
.global .align 4 .b8 mrg32k3aM1Seq[2304];
.global .align 4 .b8 mrg32k3aM2Seq[2304];
.const .align 8 .b8 __cr_lgamma_table[72];
.global .align 8 .b8 curand_states[32];
.const .align 4 .u32 steps_per_kernel_call = 200;
.const .align 4 .u32 steps_per_period = 2000;
.const .align 4 .u32 periods = 1;
.const .align 4 .u32 number_of_threads = 4;
.const .align 4 .u32 afterstep_every = 1;
.const .align 4 .f32 dt = 0f3B094AC8;
.shared .align 4 .b8 data[192];
.global .align 4 .b8 __cudart_i2opi_f[24] = {65, 144, 67, 60, 153, 149, 98, 219, 192, 221, 52, 245, 209, 87, 39, 252, 41, 21, 68, 78, 110, 131, 249, 162};

.visible .entry _Z10initkerneli(
	.param .u32 _Z10initkerneli_param_0
)
{
	.reg .pred 	%p<25>;
	.reg .b32 	%r<411>;
	.reg .b64 	%rd<19>;

	ld.param.u32 	%r182, [_Z10initkerneli_param_0];
	mov.u32 	%r183, %tid.x;
	mov.u32 	%r184, %ctaid.x;
	mov.u32 	%r185, %ntid.x;
	mad.lo.s32 	%r186, %r184, %r185, %r183;
	{ // callseq 0, 0
	.param .b64 param0;
	st.param.b64 	[param0], 48;
	.param .b64 retval0;
	call.uni (retval0), 
	malloc, 
	(
	param0
	);
	ld.param.b64 	%rd8, [retval0];
	} // callseq 0
	cvt.s64.s32 	%rd2, %r186;
	xor.b32  	%r187, %r182, -1429050551;
	mul.lo.s32 	%r188, %r187, 1099087573;
	setp.gt.s32 	%p1, %r182, -1;
	selp.b32 	%r189, -644748465, -1947113066, %p1;
	add.s32 	%r190, %r189, %r188;
	add.s32 	%r191, %r190, 6615241;
	add.s32 	%r192, %r188, 123456789;
	st.v2.u32 	[%rd8], {%r191, %r192};
	xor.b32  	%r193, %r188, 362436069;
	add.s32 	%r194, %r189, 521288629;
	st.v2.u32 	[%rd8+8], {%r193, %r194};
	xor.b32  	%r195, %r189, 88675123;
	add.s32 	%r196, %r188, 5783321;
	st.v2.u32 	[%rd8+16], {%r195, %r196};
	setp.eq.s32 	%p2, %r186, 0;
	@%p2 bra 	$L__BB0_42;
	mov.b32 	%r317, 0;
	mov.u64 	%rd10, precalc_xorwow_matrix;
	mov.u64 	%rd18, %rd2;
$L__BB0_2:
	and.b64  	%rd4, %rd18, 3;
	setp.eq.s64 	%p3, %rd4, 0;
	@%p3 bra 	$L__BB0_41;
	mul.wide.u32 	%rd9, %r317, 3200;
	add.s64 	%rd5, %rd10, %rd9;
	cvt.u32.u64 	%r2, %rd4;
	mov.b32 	%r318, 0;
$L__BB0_4:
	mov.b32 	%r331, 0;
	mov.u32 	%r332, %r331;
	mov.u32 	%r333, %r331;
	mov.u32 	%r334, %r331;
	mov.u32 	%r335, %r331;
	mov.u32 	%r324, %r331;
$L__BB0_5:
	mul.wide.u32 	%rd11, %r324, 4;
	add.s64 	%rd12, %rd8, %rd11;
	ld.u32 	%r10, [%rd12+4];
	shl.b32 	%r11, %r324, 5;
	mov.b32 	%r330, 0;
$L__BB0_6:
	.pragma "nounroll";
	shr.u32 	%r201, %r10, %r330;
	and.b32  	%r202, %r201, 1;
	setp.eq.b32 	%p4, %r202, 1;
	not.pred 	%p5, %p4;
	add.s32 	%r203, %r11, %r330;
	mul.lo.s32 	%r204, %r203, 5;
	mul.wide.u32 	%rd13, %r204, 4;
	add.s64 	%rd6, %rd5, %rd13;
	@%p5 bra 	$L__BB0_8;
	ld.global.u32 	%r205, [%rd6];
	xor.b32  	%r335, %r335, %r205;
	ld.global.u32 	%r206, [%rd6+4];
	xor.b32  	%r334, %r334, %r206;
	ld.global.u32 	%r207, [%rd6+8];
	xor.b32  	%r333, %r333, %r207;
	ld.global.u32 	%r208, [%rd6+12];
	xor.b32  	%r332, %r332, %r208;
	ld.global.u32 	%r209, [%rd6+16];
	xor.b32  	%r331, %r331, %r209;
$L__BB0_8:
	and.b32  	%r211, %r201, 2;
	setp.eq.s32 	%p6, %r211, 0;
	@%p6 bra 	$L__BB0_10;
	ld.global.u32 	%r212, [%rd6+20];
	xor.b32  	%r335, %r335, %r212;
	ld.global.u32 	%r213, [%rd6+24];
	xor.b32  	%r334, %r334, %r213;
	ld.global.u32 	%r214, [%rd6+28];
	xor.b32  	%r333, %r333, %r214;
	ld.global.u32 	%r215, [%rd6+32];
	xor.b32  	%r332, %r332, %r215;
	ld.global.u32 	%r216, [%rd6+36];
	xor.b32  	%r331, %r331, %r216;
$L__BB0_10:
	and.b32  	%r218, %r201, 4;
	setp.eq.s32 	%p7, %r218, 0;
	@%p7 bra 	$L__BB0_12;
	ld.global.u32 	%r219, [%rd6+40];
	xor.b32  	%r335, %r335, %r219;
	ld.global.u32 	%r220, [%rd6+44];
	xor.b32  	%r334, %r334, %r220;
	ld.global.u32 	%r221, [%rd6+48];
	xor.b32  	%r333, %r333, %r221;
	ld.global.u32 	%r222, [%rd6+52];
	xor.b32  	%r332, %r332, %r222;
	ld.global.u32 	%r223, [%rd6+56];
	xor.b32  	%r331, %r331, %r223;
$L__BB0_12:
	and.b32  	%r225, %r201, 8;
	setp.eq.s32 	%p8, %r225, 0;
	@%p8 bra 	$L__BB0_14;
	ld.global.u32 	%r226, [%rd6+60];
	xor.b32  	%r335, %r335, %r226;
	ld.global.u32 	%r227, [%rd6+64];
	xor.b32  	%r334, %r334, %r227;
	ld.global.u32 	%r228, [%rd6+68];
	xor.b32  	%r333, %r333, %r228;
	ld.global.u32 	%r229, [%rd6+72];
	xor.b32  	%r332, %r332, %r229;
	ld.global.u32 	%r230, [%rd6+76];
	xor.b32  	%r331, %r331, %r230;
$L__BB0_14:
	and.b32  	%r232, %r201, 16;
	setp.eq.s32 	%p9, %r232, 0;
	@%p9 bra 	$L__BB0_16;
	ld.global.u32 	%r233, [%rd6+80];
	xor.b32  	%r335, %r335, %r233;
	ld.global.u32 	%r234, [%rd6+84];
	xor.b32  	%r334, %r334, %r234;
	ld.global.u32 	%r235, [%rd6+88];
	xor.b32  	%r333, %r333, %r235;
	ld.global.u32 	%r236, [%rd6+92];
	xor.b32  	%r332, %r332, %r236;
	ld.global.u32 	%r237, [%rd6+96];
	xor.b32  	%r331, %r331, %r237;
$L__BB0_16:
	and.b32  	%r239, %r201, 32;
	setp.eq.s32 	%p10, %r239, 0;
	@%p10 bra 	$L__BB0_18;
	ld.global.u32 	%r240, [%rd6+100];
	xor.b32  	%r335, %r335, %r240;
	ld.global.u32 	%r241, [%rd6+104];
	xor.b32  	%r334, %r334, %r241;
	ld.global.u32 	%r242, [%rd6+108];
	xor.b32  	%r333, %r333, %r242;
	ld.global.u32 	%r243, [%rd6+112];
	xor.b32  	%r332, %r332, %r243;
	ld.global.u32 	%r244, [%rd6+116];
	xor.b32  	%r331, %r331, %r244;
$L__BB0_18:
	and.b32  	%r246, %r201, 64;
	setp.eq.s32 	%p11, %r246, 0;
	@%p11 bra 	$L__BB0_20;
	ld.global.u32 	%r247, [%rd6+120];
	xor.b32  	%r335, %r335, %r247;
	ld.global.u32 	%r248, [%rd6+124];
	xor.b32  	%r334, %r334, %r248;
	ld.global.u32 	%r249, [%rd6+128];
	xor.b32  	%r333, %r333, %r249;
	ld.global.u32 	%r250, [%rd6+132];
	xor.b32  	%r332, %r332, %r250;
	ld.global.u32 	%r251, [%rd6+136];
	xor.b32  	%r331, %r331, %r251;
$L__BB0_20:
	and.b32  	%r253, %r201, 128;
	setp.eq.s32 	%p12, %r253, 0;
	@%p12 bra 	$L__BB0_22;
	ld.global.u32 	%r254, [%rd6+140];
	xor.b32  	%r335, %r335, %r254;
	ld.global.u32 	%r255, [%rd6+144];
	xor.b32  	%r334, %r334, %r255;
	ld.global.u32 	%r256, [%rd6+148];
	xor.b32  	%r333, %r333, %r256;
	ld.global.u32 	%r257, [%rd6+152];
	xor.b32  	%r332, %r332, %r257;
	ld.global.u32 	%r258, [%rd6+156];
	xor.b32  	%r331, %r331, %r258;
$L__BB0_22:
	and.b32  	%r260, %r201, 256;
	setp.eq.s32 	%p13, %r260, 0;
	@%p13 bra 	$L__BB0_24;
	ld.global.u32 	%r261, [%rd6+160];
	xor.b32  	%r335, %r335, %r261;
	ld.global.u32 	%r262, [%rd6+164];
	xor.b32  	%r334, %r334, %r262;
	ld.global.u32 	%r263, [%rd6+168];
	xor.b32  	%r333, %r333, %r263;
	ld.global.u32 	%r264, [%rd6+172];
	xor.b32  	%r332, %r332, %r264;
	ld.global.u32 	%r265, [%rd6+176];
	xor.b32  	%r331, %r331, %r265;
$L__BB0_24:
	and.b32  	%r267, %r201, 512;
	setp.eq.s32 	%p14, %r267, 0;
	@%p14 bra 	$L__BB0_26;
	ld.global.u32 	%r268, [%rd6+180];
	xor.b32  	%r335, %r335, %r268;
	ld.global.u32 	%r269, [%rd6+184];
	xor.b32  	%r334, %r334, %r269;
	ld.global.u32 	%r270, [%rd6+188];
	xor.b32  	%r333, %r333, %r270;
	ld.global.u32 	%r271, [%rd6+192];
	xor.b32  	%r332, %r332, %r271;
	ld.global.u32 	%r272, [%rd6+196];
	xor.b32  	%r331, %r331, %r272;
$L__BB0_26:
	and.b32  	%r274, %r201, 1024;
	setp.eq.s32 	%p15, %r274, 0;
	@%p15 bra 	$L__BB0_28;
	ld.global.u32 	%r275, [%rd6+200];
	xor.b32  	%r335, %r335, %r275;
	ld.global.u32 	%r276, [%rd6+204];
	xor.b32  	%r334, %r334, %r276;
	ld.global.u32 	%r277, [%rd6+208];
	xor.b32  	%r333, %r333, %r277;
	ld.global.u32 	%r278, [%rd6+212];
	xor.b32  	%r332, %r332, %r278;
	ld.global.u32 	%r279, [%rd6+216];
	xor.b32  	%r331, %r331, %r279;
$L__BB0_28:
	and.b32  	%r281, %r201, 2048;
	setp.eq.s32 	%p16, %r281, 0;
	@%p16 bra 	$L__BB0_30;
	ld.global.u32 	%r282, [%rd6+220];
	xor.b32  	%r335, %r335, %r282;
	ld.global.u32 	%r283, [%rd6+224];
	xor.b32  	%r334, %r334, %r283;
	ld.global.u32 	%r284, [%rd6+228];
	xor.b32  	%r333, %r333, %r284;
	ld.global.u32 	%r285, [%rd6+232];
	xor.b32  	%r332, %r332, %r285;
	ld.global.u32 	%r286, [%rd6+236];
	xor.b32  	%r331, %r331, %r286;
$L__BB0_30:
	and.b32  	%r288, %r201, 4096;
	setp.eq.s32 	%p17, %r288, 0;
	@%p17 bra 	$L__BB0_32;
	ld.global.u32 	%r289, [%rd6+240];
	xor.b32  	%r335, %r335, %r289;
	ld.global.u32 	%r290, [%rd6+244];
	xor.b32  	%r334, %r334, %r290;
	ld.global.u32 	%r291, [%rd6+248];
	xor.b32  	%r333, %r333, %r291;
	ld.global.u32 	%r292, [%rd6+252];
	xor.b32  	%r332, %r332, %r292;
	ld.global.u32 	%r293, [%rd6+256];
	xor.b32  	%r331, %r331, %r293;
$L__BB0_32:
	and.b32  	%r295, %r201, 8192;
	setp.eq.s32 	%p18, %r295, 0;
	@%p18 bra 	$L__BB0_34;
	ld.global.u32 	%r296, [%rd6+260];
	xor.b32  	%r335, %r335, %r296;
	ld.global.u32 	%r297, [%rd6+264];
	xor.b32  	%r334, %r334, %r297;
	ld.global.u32 	%r298, [%rd6+268];
	xor.b32  	%r333, %r333, %r298;
	ld.global.u32 	%r299, [%rd6+272];
	xor.b32  	%r332, %r332, %r299;
	ld.global.u32 	%r300, [%rd6+276];
	xor.b32  	%r331, %r331, %r300;
$L__BB0_34:
	and.b32  	%r302, %r201, 16384;
	setp.eq.s32 	%p19, %r302, 0;
	@%p19 bra 	$L__BB0_36;
	ld.global.u32 	%r303, [%rd6+280];
	xor.b32  	%r335, %r335, %r303;
	ld.global.u32 	%r304, [%rd6+284];
	xor.b32  	%r334, %r334, %r304;
	ld.global.u32 	%r305, [%rd6+288];
	xor.b32  	%r333, %r333, %r305;
	ld.global.u32 	%r306, [%rd6+292];
	xor.b32  	%r332, %r332, %r306;
	ld.global.u32 	%r307, [%rd6+296];
	xor.b32  	%r331, %r331, %r307;
$L__BB0_36:
	and.b32  	%r309, %r201, 32768;
	setp.eq.s32 	%p20, %r309, 0;
	@%p20 bra 	$L__BB0_38;
	ld.global.u32 	%r310, [%rd6+300];
	xor.b32  	%r335, %r335, %r310;
	ld.global.u32 	%r311, [%rd6+304];
	xor.b32  	%r334, %r334, %r311;
	ld.global.u32 	%r312, [%rd6+308];
	xor.b32  	%r333, %r333, %r312;
	ld.global.u32 	%r313, [%rd6+312];
	xor.b32  	%r332, %r332, %r313;
	ld.global.u32 	%r314, [%rd6+316];
	xor.b32  	%r331, %r331, %r314;
$L__BB0_38:
	add.s32 	%r330, %r330, 16;
	setp.ne.s32 	%p21, %r330, 32;
	@%p21 bra 	$L__BB0_6;
	mad.lo.s32 	%r315, %r324, -31, %r11;
	add.s32 	%r324, %r315, 1;
	setp.ne.s32 	%p22, %r324, 5;
	@%p22 bra 	$L__BB0_5;
	st.u32 	[%rd8+4], %r335;
	st.u32 	[%rd8+8], %r334;
	st.u32 	[%rd8+12], %r333;
	st.u32 	[%rd8+16], %r332;
	st.u32 	[%rd8+20], %r331;
	add.s32 	%r318, %r318, 1;
	setp.lt.u32 	%p23, %r318, %r2;
	@%p23 bra 	$L__BB0_4;
$L__BB0_41:
	shr.u64 	%rd7, %rd18, 2;
	add.s32 	%r317, %r317, 1;
	setp.gt.u64 	%p24, %rd18, 3;
	mov.u64 	%rd18, %rd7;
	@%p24 bra 	$L__BB0_2;
$L__BB0_42:
	mov.b32 	%r316, 0;
	st.v2.u32 	[%rd8+24], {%r316, %r316};
	st.u32 	[%rd8+32], %r316;
	mov.b64 	%rd14, 0;
	st.u64 	[%rd8+40], %rd14;
	shl.b64 	%rd15, %rd2, 3;
	mov.u64 	%rd16, curand_states;
	add.s64 	%rd17, %rd16, %rd15;
	st.global.u64 	[%rd17], %rd8;
	ret;

}
	// .globl	prepare_simulation
.visible .entry prepare_simulation(
	.param .u64 .ptr .align 1 prepare_simulation_param_0,
	.param .u64 .ptr .align 1 prepare_simulation_param_1
)
{
	.reg .b32 	%r<9>;

	mov.u32 	%r1, %tid.x;
	mov.u32 	%r2, %tid.y;
	shl.b32 	%r3, %r2, 1;
	add.s32 	%r4, %r3, %r1;
	mov.u32 	%r5, data;
	mad.lo.s32 	%r6, %r4, 48, %r5;
	mov.b32 	%r7, 0;
	st.shared.u32 	[%r6], %r7;
	st.shared.u32 	[%r6+4], %r7;
	mov.b32 	%r8, 1065353216;
	st.shared.u32 	[%r6+8], %r8;
	st.shared.u32 	[%r6+12], %r7;
	st.shared.u32 	[%r6+16], %r7;
	st.shared.u32 	[%r6+20], %r7;
	st.shared.u32 	[%r6+24], %r7;
	st.shared.u32 	[%r6+28], %r7;
	ret;

}
	// .globl	continue_simulation
.visible .entry continue_simulation(
	.param .u64 .ptr .align 1 continue_simulation_param_0,
	.param .u64 .ptr .align 1 continue_simulation_param_1
)
{
	.local .align 4 .b8 	__local_depot2[28];
	.reg .b64 	%SP;
	.reg .b64 	%SPL;
	.reg .pred 	%p<132>;
	.reg .b32 	%r<673>;
	.reg .b32 	%f<540>;
	.reg .b64 	%rd<281>;
	.reg .b64 	%fd<159>;

	mov.u64 	%SPL, __local_depot2;
	add.u64 	%rd1, %SPL, 0;
	add.u64 	%rd2, %SPL, 0;
	add.u64 	%rd3, %SPL, 0;
	add.u64 	%rd4, %SPL, 0;
	add.u64 	%rd5, %SPL, 0;
	add.u64 	%rd6, %SPL, 0;
	add.u64 	%rd7, %SPL, 0;
	add.u64 	%rd8, %SPL, 0;
	mov.u32 	%r219, %tid.x;
	mov.u32 	%r220, %tid.y;
	shl.b32 	%r221, %r220, 1;
	add.s32 	%r222, %r221, %r219;
	mov.u32 	%r223, data;
	mad.lo.s32 	%r224, %r222, 48, %r223;
	ld.shared.f32 	%f140, [%r224];
	cvt.rzi.s32.f32 	%r639, %f140;
	ld.shared.f32 	%f537, [%r224+4];
	ld.shared.f32 	%f538, [%r224+8];
	ld.shared.f32 	%f533, [%r224+12];
	ld.shared.f32 	%f534, [%r224+16];
	ld.shared.f32 	%f539, [%r224+20];
	ld.shared.f32 	%f535, [%r224+24];
	ld.shared.f32 	%f536, [%r224+28];
	cvt.f64.f32 	%fd1, %f539;
	mul.f64 	%fd12, %fd1, 0d401921FB54442D18;
	cvt.rn.f32.f64 	%f8, %fd12;
	mul.f32 	%f141, %f8, 0f3F22F983;
	cvt.rni.s32.f32 	%r609, %f141;
	cvt.rn.f32.s32 	%f142, %r609;
	fma.rn.f32 	%f143, %f142, 0fBFC90FDA, %f8;
	fma.rn.f32 	%f144, %f142, 0fB3A22168, %f143;
	fma.rn.f32 	%f504, %f142, 0fA7C234C5, %f144;
	abs.f32 	%f10, %f8;
	setp.ltu.f32 	%p1, %f10, 0f47CE4780;
	@%p1 bra 	$L__BB2_8;
	setp.neu.f32 	%p2, %f10, 0f7F800000;
	@%p2 bra 	$L__BB2_3;
	mov.f32 	%f147, 0f00000000;
	mul.rn.f32 	%f504, %f8, %f147;
	mov.b32 	%r609, 0;
	bra.uni 	$L__BB2_8;
$L__BB2_3:
	mov.b32 	%r3, %f8;
	shl.b32 	%r226, %r3, 8;
	or.b32  	%r4, %r226, -2147483648;
	mov.b64 	%rd251, 0;
	mov.b32 	%r606, 0;
	mov.u64 	%rd249, __cudart_i2opi_f;
	mov.u64 	%rd250, %rd8;
$L__BB2_4:
	.pragma "nounroll";
	ld.global.nc.u32 	%r227, [%rd249];
	mad.wide.u32 	%rd99, %r227, %r4, %rd251;
	shr.u64 	%rd251, %rd99, 32;
	st.local.u32 	[%rd250], %rd99;
	add.s32 	%r606, %r606, 1;
	add.s64 	%rd250, %rd250, 4;
	add.s64 	%rd249, %rd249, 4;
	setp.ne.s32 	%p3, %r606, 6;
	@%p3 bra 	$L__BB2_4;
	shr.u32 	%r228, %r3, 23;
	st.local.u32 	[%rd8+24], %rd251;
	and.b32  	%r7, %r228, 31;
	and.b32  	%r229, %r228, 224;
	add.s32 	%r230, %r229, -128;
	shr.u32 	%r231, %r230, 5;
	mul.wide.u32 	%rd100, %r231, 4;
	sub.s64 	%rd15, %rd8, %rd100;
	ld.local.u32 	%r607, [%rd15+24];
	ld.local.u32 	%r608, [%rd15+20];
	setp.eq.s32 	%p4, %r7, 0;
	@%p4 bra 	$L__BB2_7;
	shf.l.wrap.b32 	%r607, %r608, %r607, %r7;
	ld.local.u32 	%r232, [%rd15+16];
	shf.l.wrap.b32 	%r608, %r232, %r608, %r7;
$L__BB2_7:
	shr.u32 	%r233, %r607, 30;
	shf.l.wrap.b32 	%r234, %r608, %r607, 2;
	shl.b32 	%r235, %r608, 2;
	shr.u32 	%r236, %r234, 31;
	add.s32 	%r237, %r236, %r233;
	neg.s32 	%r238, %r237;
	setp.lt.s32 	%p5, %r3, 0;
	selp.b32 	%r609, %r238, %r237, %p5;
	xor.b32  	%r239, %r234, %r3;
	shr.s32 	%r240, %r234, 31;
	xor.b32  	%r241, %r240, %r234;
	xor.b32  	%r242, %r240, %r235;
	cvt.u64.u32 	%rd101, %r241;
	shl.b64 	%rd102, %rd101, 32;
	cvt.u64.u32 	%rd103, %r242;
	or.b64  	%rd104, %rd102, %rd103;
	cvt.rn.f64.s64 	%fd13, %rd104;
	mul.f64 	%fd14, %fd13, 0d3BF921FB54442D19;
	cvt.rn.f32.f64 	%f145, %fd14;
	neg.f32 	%f146, %f145;
	setp.lt.s32 	%p6, %r239, 0;
	selp.f32 	%f504, %f146, %f145, %p6;
$L__BB2_8:
	mul.rn.f32 	%f148, %f504, %f504;
	and.b32  	%r244, %r609, 1;
	setp.eq.b32 	%p7, %r244, 1;
	selp.f32 	%f149, 0f3F800000, %f504, %p7;
	fma.rn.f32 	%f150, %f148, %f149, 0f00000000;
	fma.rn.f32 	%f151, %f148, 0f37CBAC00, 0fBAB607ED;
	selp.f32 	%f152, %f151, 0fB94D4153, %p7;
	selp.f32 	%f153, 0f3D2AAABB, 0f3C0885E4, %p7;
	fma.rn.f32 	%f154, %f152, %f148, %f153;
	selp.f32 	%f155, 0fBEFFFFFF, 0fBE2AAAA8, %p7;
	fma.rn.f32 	%f156, %f154, %f148, %f155;
	fma.rn.f32 	%f157, %f156, %f150, %f149;
	and.b32  	%r245, %r609, 2;
	setp.eq.s32 	%p8, %r245, 0;
	mov.f32 	%f158, 0f00000000;
	sub.f32 	%f159, %f158, %f157;
	selp.f32 	%f160, %f157, %f159, %p8;
	cvt.f64.f32 	%fd15, %f160;
	mul.f64 	%fd2, %fd15, 0d3FE43EF29F4A2D04;
	cvt.f64.f32 	%fd3, %f537;
	mul.f64 	%fd16, %fd3, 0d400DFDF3B645A1CB;
	cvt.rn.f32.f64 	%f14, %fd16;
	mul.f32 	%f161, %f14, 0f3F22F983;
	cvt.rni.s32.f32 	%r613, %f161;
	cvt.rn.f32.s32 	%f162, %r613;
	fma.rn.f32 	%f163, %f162, 0fBFC90FDA, %f14;
	fma.rn.f32 	%f164, %f162, 0fB3A22168, %f163;
	fma.rn.f32 	%f505, %f162, 0fA7C234C5, %f164;
	abs.f32 	%f16, %f14;
	setp.ltu.f32 	%p9, %f16, 0f47CE4780;
	@%p9 bra 	$L__BB2_16;
	setp.neu.f32 	%p10, %f16, 0f7F800000;
	@%p10 bra 	$L__BB2_11;
	mov.f32 	%f167, 0f00000000;
	mul.rn.f32 	%f505, %f14, %f167;
	mov.b32 	%r613, 0;
	bra.uni 	$L__BB2_16;
$L__BB2_11:
	mov.b32 	%r17, %f14;
	shl.b32 	%r247, %r17, 8;
	or.b32  	%r18, %r247, -2147483648;
	mov.b64 	%rd254, 0;
	mov.b32 	%r610, 0;
	mov.u64 	%rd252, __cudart_i2opi_f;
	mov.u64 	%rd253, %rd8;
$L__BB2_12:
	.pragma "nounroll";
	ld.global.nc.u32 	%r248, [%rd252];
	mad.wide.u32 	%rd107, %r248, %r18, %rd254;
	shr.u64 	%rd254, %rd107, 32;
	st.local.u32 	[%rd253], %rd107;
	add.s32 	%r610, %r610, 1;
	add.s64 	%rd253, %rd253, 4;
	add.s64 	%rd252, %rd252, 4;
	setp.ne.s32 	%p11, %r610, 6;
	@%p11 bra 	$L__BB2_12;
	shr.u32 	%r249, %r17, 23;
	st.local.u32 	[%rd8+24], %rd254;
	and.b32  	%r21, %r249, 31;
	and.b32  	%r250, %r249, 224;
	add.s32 	%r251, %r250, -128;
	shr.u32 	%r252, %r251, 5;
	mul.wide.u32 	%rd108, %r252, 4;
	sub.s64 	%rd22, %rd8, %rd108;
	ld.local.u32 	%r611, [%rd22+24];
	ld.local.u32 	%r612, [%rd22+20];
	setp.eq.s32 	%p12, %r21, 0;
	@%p12 bra 	$L__BB2_15;
	shf.l.wrap.b32 	%r611, %r612, %r611, %r21;
	ld.local.u32 	%r253, [%rd22+16];
	shf.l.wrap.b32 	%r612, %r253, %r612, %r21;
$L__BB2_15:
	shr.u32 	%r254, %r611, 30;
	shf.l.wrap.b32 	%r255, %r612, %r611, 2;
	shl.b32 	%r256, %r612, 2;
	shr.u32 	%r257, %r255, 31;
	add.s32 	%r258, %r257, %r254;
	neg.s32 	%r259, %r258;
	setp.lt.s32 	%p13, %r17, 0;
	selp.b32 	%r613, %r259, %r258, %p13;
	xor.b32  	%r260, %r255, %r17;
	shr.s32 	%r261, %r255, 31;
	xor.b32  	%r262, %r261, %r255;
	xor.b32  	%r263, %r261, %r256;
	cvt.u64.u32 	%rd109, %r262;
	shl.b64 	%rd110, %rd109, 32;
	cvt.u64.u32 	%rd111, %r263;
	or.b64  	%rd112, %rd110, %rd111;
	cvt.rn.f64.s64 	%fd17, %rd112;
	mul.f64 	%fd18, %fd17, 0d3BF921FB54442D19;
	cvt.rn.f32.f64 	%f165, %fd18;
	neg.f32 	%f166, %f165;
	setp.lt.s32 	%p14, %r260, 0;
	selp.f32 	%f505, %f166, %f165, %p14;
$L__BB2_16:
	add.s32 	%r265, %r613, 1;
	mul.rn.f32 	%f168, %f505, %f505;
	and.b32  	%r266, %r613, 1;
	setp.eq.b32 	%p15, %r266, 1;
	selp.f32 	%f169, %f505, 0f3F800000, %p15;
	fma.rn.f32 	%f170, %f168, %f169, 0f00000000;
	fma.rn.f32 	%f171, %f168, 0f37CBAC00, 0fBAB607ED;
	selp.f32 	%f172, 0fB94D4153, %f171, %p15;
	selp.f32 	%f173, 0f3C0885E4, 0f3D2AAABB, %p15;
	fma.rn.f32 	%f174, %f172, %f168, %f173;
	selp.f32 	%f175, 0fBE2AAAA8, 0fBEFFFFFF, %p15;
	fma.rn.f32 	%f176, %f174, %f168, %f175;
	fma.rn.f32 	%f177, %f176, %f170, %f169;
	and.b32  	%r267, %r265, 2;
	setp.eq.s32 	%p16, %r267, 0;
	mov.f32 	%f178, 0f00000000;
	sub.f32 	%f179, %f178, %f177;
	selp.f32 	%f180, %f177, %f179, %p16;
	cvt.f64.f32 	%fd19, %f180;
	cvt.f64.f32 	%fd20, %f538;
	mul.f64 	%fd21, %fd20, 0d3FB9C7224F7287EC;
	sub.f64 	%fd22, %fd2, %fd21;
	fma.rn.f64 	%fd23, %fd19, 0d3FDA955B61EE1C39, %fd22;
	add.f64 	%fd24, %fd23, 0d3FB9C7224F7287EC;
	cvt.rn.f32.f64 	%f20, %fd24;
	ld.const.f32 	%f21, [dt];
	cvt.f64.f32 	%fd25, %f21;
	fma.rn.f64 	%fd26, %fd25, 0d3FE0000000000000, %fd3;
	cvt.rn.f32.f64 	%f22, %fd26;
	mul.f32 	%f181, %f538, %f21;
	cvt.f64.f32 	%fd27, %f181;
	fma.rn.f64 	%fd28, %fd27, 0d3FE0000000000000, %fd1;
	cvt.rn.f32.f64 	%f182, %fd28;
	cvt.f64.f32 	%fd29, %f182;
	mul.f64 	%fd30, %fd29, 0d401921FB54442D18;
	cvt.rn.f32.f64 	%f23, %fd30;
	mul.f32 	%f183, %f23, 0f3F22F983;
	cvt.rni.s32.f32 	%r617, %f183;
	cvt.rn.f32.s32 	%f184, %r617;
	fma.rn.f32 	%f185, %f184, 0fBFC90FDA, %f23;
	fma.rn.f32 	%f186, %f184, 0fB3A22168, %f185;
	fma.rn.f32 	%f506, %f184, 0fA7C234C5, %f186;
	abs.f32 	%f25, %f23;
	setp.ltu.f32 	%p17, %f25, 0f47CE4780;
	@%p17 bra 	$L__BB2_24;
	setp.neu.f32 	%p18, %f25, 0f7F800000;
	@%p18 bra 	$L__BB2_19;
	mov.f32 	%f189, 0f00000000;
	mul.rn.f32 	%f506, %f23, %f189;
	mov.b32 	%r617, 0;
	bra.uni 	$L__BB2_24;
$L__BB2_19:
	mov.b32 	%r31, %f23;
	shl.b32 	%r269, %r31, 8;
	or.b32  	%r32, %r269, -2147483648;
	mov.b64 	%rd257, 0;
	mov.b32 	%r614, 0;
	mov.u64 	%rd255, __cudart_i2opi_f;
	mov.u64 	%rd256, %rd8;
$L__BB2_20:
	.pragma "nounroll";
	ld.global.nc.u32 	%r270, [%rd255];
	mad.wide.u32 	%rd115, %r270, %r32, %rd257;
	shr.u64 	%rd257, %rd115, 32;
	st.local.u32 	[%rd256], %rd115;
	add.s32 	%r614, %r614, 1;
	add.s64 	%rd256, %rd256, 4;
	add.s64 	%rd255, %rd255, 4;
	setp.ne.s32 	%p19, %r614, 6;
	@%p19 bra 	$L__BB2_20;
	shr.u32 	%r271, %r31, 23;
	st.local.u32 	[%rd8+24], %rd257;
	and.b32  	%r35, %r271, 31;
	and.b32  	%r272, %r271, 224;
	add.s32 	%r273, %r272, -128;
	shr.u32 	%r274, %r273, 5;
	mul.wide.u32 	%rd116, %r274, 4;
	sub.s64 	%rd29, %rd8, %rd116;
	ld.local.u32 	%r615, [%rd29+24];
	ld.local.u32 	%r616, [%rd29+20];
	setp.eq.s32 	%p20, %r35, 0;
	@%p20 bra 	$L__BB2_23;
	shf.l.wrap.b32 	%r615, %r616, %r615, %r35;
	ld.local.u32 	%r275, [%rd29+16];
	shf.l.wrap.b32 	%r616, %r275, %r616, %r35;
$L__BB2_23:
	shr.u32 	%r276, %r615, 30;
	shf.l.wrap.b32 	%r277, %r616, %r615, 2;
	shl.b32 	%r278, %r616, 2;
	shr.u32 	%r279, %r277, 31;
	add.s32 	%r280, %r279, %r276;
	neg.s32 	%r281, %r280;
	setp.lt.s32 	%p21, %r31, 0;
	selp.b32 	%r617, %r281, %r280, %p21;
	xor.b32  	%r282, %r277, %r31;
	shr.s32 	%r283, %r277, 31;
	xor.b32  	%r284, %r283, %r277;
	xor.b32  	%r285, %r283, %r278;
	cvt.u64.u32 	%rd117, %r284;
	shl.b64 	%rd118, %rd117, 32;
	cvt.u64.u32 	%rd119, %r285;
	or.b64  	%rd120, %rd118, %rd119;
	cvt.rn.f64.s64 	%fd31, %rd120;
	mul.f64 	%fd32, %fd31, 0d3BF921FB54442D19;
	cvt.rn.f32.f64 	%f187, %fd32;
	neg.f32 	%f188, %f187;
	setp.lt.s32 	%p22, %r282, 0;
	selp.f32 	%f506, %f188, %f187, %p22;
$L__BB2_24:
	mul.rn.f32 	%f190, %f506, %f506;
	and.b32  	%r287, %r617, 1;
	setp.eq.b32 	%p23, %r287, 1;
	selp.f32 	%f191, 0f3F800000, %f506, %p23;
	fma.rn.f32 	%f192, %f190, %f191, 0f00000000;
	fma.rn.f32 	%f193, %f190, 0f37CBAC00, 0fBAB607ED;
	selp.f32 	%f194, %f193, 0fB94D4153, %p23;
	selp.f32 	%f195, 0f3D2AAABB, 0f3C0885E4, %p23;
	fma.rn.f32 	%f196, %f194, %f190, %f195;
	selp.f32 	%f197, 0fBEFFFFFF, 0fBE2AAAA8, %p23;
	fma.rn.f32 	%f198, %f196, %f190, %f197;
	fma.rn.f32 	%f199, %f198, %f192, %f191;
	and.b32  	%r288, %r617, 2;
	setp.eq.s32 	%p24, %r288, 0;
	mov.f32 	%f200, 0f00000000;
	sub.f32 	%f201, %f200, %f199;
	selp.f32 	%f202, %f199, %f201, %p24;
	cvt.f64.f32 	%fd33, %f202;
	mul.f64 	%fd4, %fd33, 0d3FE43EF29F4A2D04;
	cvt.f64.f32 	%fd34, %f22;
	mul.f64 	%fd35, %fd34, 0d400DFDF3B645A1CB;
	cvt.rn.f32.f64 	%f29, %fd35;
	mul.f32 	%f203, %f29, 0f3F22F983;
	cvt.rni.s32.f32 	%r629, %f203;
	cvt.rn.f32.s32 	%f204, %r629;
	fma.rn.f32 	%f205, %f204, 0fBFC90FDA, %f29;
	fma.rn.f32 	%f206, %f204, 0fB3A22168, %f205;
	fma.rn.f32 	%f509, %f204, 0fA7C234C5, %f206;
	abs.f32 	%f31, %f29;
	setp.ltu.f32 	%p25, %f31, 0f47CE4780;
	mov.u32 	%r621, %r629;
	mov.f32 	%f507, %f509;
	@%p25 bra 	$L__BB2_32;
	setp.neu.f32 	%p26, %f31, 0f7F800000;
	@%p26 bra 	$L__BB2_27;
	mov.f32 	%f209, 0f00000000;
	mul.rn.f32 	%f507, %f29, %f209;
	mov.b32 	%r621, 0;
	bra.uni 	$L__BB2_32;
$L__BB2_27:
	mov.b64 	%rd260, 0;
	mov.b32 	%r618, 0;
	mov.u64 	%rd258, __cudart_i2opi_f;
	mov.b32 	%r291, %f29;
	shl.b32 	%r292, %r291, 8;
	or.b32  	%r293, %r292, -2147483648;
	mov.u64 	%rd259, %rd8;
$L__BB2_28:
	.pragma "nounroll";
	ld.global.nc.u32 	%r290, [%rd258];
	mad.wide.u32 	%rd123, %r290, %r293, %rd260;
	shr.u64 	%rd260, %rd123, 32;
	st.local.u32 	[%rd259], %rd123;
	add.s32 	%r618, %r618, 1;
	add.s64 	%rd259, %rd259, 4;
	add.s64 	%rd258, %rd258, 4;
	setp.ne.s32 	%p27, %r618, 6;
	@%p27 bra 	$L__BB2_28;
	mov.b32 	%r294, %f29;
	shr.u32 	%r295, %r294, 23;
	st.local.u32 	[%rd8+24], %rd260;
	and.b32  	%r47, %r295, 31;
	and.b32  	%r296, %r295, 224;
	add.s32 	%r297, %r296, -128;
	shr.u32 	%r298, %r297, 5;
	mul.wide.u32 	%rd124, %r298, 4;
	sub.s64 	%rd36, %rd8, %rd124;
	ld.local.u32 	%r619, [%rd36+24];
	ld.local.u32 	%r620, [%rd36+20];
	setp.eq.s32 	%p28, %r47, 0;
	@%p28 bra 	$L__BB2_31;
	shf.l.wrap.b32 	%r619, %r620, %r619, %r47;
	ld.local.u32 	%r299, [%rd36+16];
	shf.l.wrap.b32 	%r620, %r299, %r620, %r47;
$L__BB2_31:
	shr.u32 	%r300, %r619, 30;
	shf.l.wrap.b32 	%r301, %r620, %r619, 2;
	shl.b32 	%r302, %r620, 2;
	shr.u32 	%r303, %r301, 31;
	add.s32 	%r304, %r303, %r300;
	neg.s32 	%r305, %r304;
	setp.lt.s32 	%p29, %r294, 0;
	selp.b32 	%r621, %r305, %r304, %p29;
	xor.b32  	%r307, %r301, %r294;
	shr.s32 	%r308, %r301, 31;
	xor.b32  	%r309, %r308, %r301;
	xor.b32  	%r310, %r308, %r302;
	cvt.u64.u32 	%rd125, %r309;
	shl.b64 	%rd126, %rd125, 32;
	cvt.u64.u32 	%rd127, %r310;
	or.b64  	%rd128, %rd126, %rd127;
	cvt.rn.f64.s64 	%fd36, %rd128;
	mul.f64 	%fd37, %fd36, 0d3BF921FB54442D19;
	cvt.rn.f32.f64 	%f207, %fd37;
	neg.f32 	%f208, %f207;
	setp.lt.s32 	%p30, %r307, 0;
	selp.f32 	%f507, %f208, %f207, %p30;
$L__BB2_32:
	add.s32 	%r312, %r621, 1;
	mul.rn.f32 	%f210, %f507, %f507;
	and.b32  	%r313, %r621, 1;
	setp.eq.b32 	%p31, %r313, 1;
	selp.f32 	%f211, %f507, 0f3F800000, %p31;
	fma.rn.f32 	%f212, %f210, %f211, 0f00000000;
	fma.rn.f32 	%f213, %f210, 0f37CBAC00, 0fBAB607ED;
	selp.f32 	%f214, 0fB94D4153, %f213, %p31;
	selp.f32 	%f215, 0f3C0885E4, 0f3D2AAABB, %p31;
	fma.rn.f32 	%f216, %f214, %f210, %f215;
	selp.f32 	%f217, 0fBE2AAAA8, 0fBEFFFFFF, %p31;
	fma.rn.f32 	%f218, %f216, %f210, %f217;
	fma.rn.f32 	%f219, %f218, %f212, %f211;
	and.b32  	%r314, %r312, 2;
	setp.eq.s32 	%p32, %r314, 0;
	mov.f32 	%f220, 0f00000000;
	sub.f32 	%f221, %f220, %f219;
	selp.f32 	%f222, %f219, %f221, %p32;
	cvt.f64.f32 	%fd38, %f222;
	mul.f32 	%f223, %f21, %f20;
	cvt.f64.f32 	%fd39, %f223;
	cvt.f64.f32 	%fd40, %f538;
	fma.rn.f64 	%fd41, %fd39, 0d3FE0000000000000, %fd40;
	cvt.rn.f32.f64 	%f224, %fd41;
	cvt.f64.f32 	%fd42, %f224;
	mul.f64 	%fd43, %fd42, 0d3FB9C7224F7287EC;
	sub.f64 	%fd44, %fd4, %fd43;
	fma.rn.f64 	%fd45, %fd38, 0d3FDA955B61EE1C39, %fd44;
	add.f64 	%fd46, %fd45, 0d3FB9C7224F7287EC;
	cvt.rn.f32.f64 	%f35, %fd46;
	mul.f32 	%f225, %f21, %f35;
	cvt.f64.f32 	%fd47, %f225;
	fma.rn.f64 	%fd48, %fd47, 0d3FE0000000000000, %fd40;
	cvt.rn.f32.f64 	%f36, %fd48;
	mul.f32 	%f226, %f21, %f224;
	cvt.f64.f32 	%fd49, %f226;
	cvt.f64.f32 	%fd50, %f539;
	fma.rn.f64 	%fd51, %fd49, 0d3FE0000000000000, %fd50;
	cvt.rn.f32.f64 	%f227, %fd51;
	cvt.f64.f32 	%fd52, %f227;
	mul.f64 	%fd53, %fd52, 0d401921FB54442D18;
	cvt.rn.f32.f64 	%f37, %fd53;
	mul.f32 	%f228, %f37, 0f3F22F983;
	cvt.rni.s32.f32 	%r625, %f228;
	cvt.rn.f32.s32 	%f229, %r625;
	fma.rn.f32 	%f230, %f229, 0fBFC90FDA, %f37;
	fma.rn.f32 	%f231, %f229, 0fB3A22168, %f230;
	fma.rn.f32 	%f508, %f229, 0fA7C234C5, %f231;
	abs.f32 	%f39, %f37;
	setp.ltu.f32 	%p33, %f39, 0f47CE4780;
	@%p33 bra 	$L__BB2_40;
	setp.neu.f32 	%p34, %f39, 0f7F800000;
	@%p34 bra 	$L__BB2_35;
	mov.f32 	%f234, 0f00000000;
	mul.rn.f32 	%f508, %f37, %f234;
	mov.b32 	%r625, 0;
	bra.uni 	$L__BB2_40;
$L__BB2_35:
	mov.b32 	%r57, %f37;
	shl.b32 	%r316, %r57, 8;
	or.b32  	%r58, %r316, -2147483648;
	mov.b64 	%rd263, 0;
	mov.b32 	%r622, 0;
	mov.u64 	%rd261, __cudart_i2opi_f;
	mov.u64 	%rd262, %rd8;
$L__BB2_36:
	.pragma "nounroll";
	ld.global.nc.u32 	%r317, [%rd261];
	mad.wide.u32 	%rd131, %r317, %r58, %rd263;
	shr.u64 	%rd263, %rd131, 32;
	st.local.u32 	[%rd262], %rd131;
	add.s32 	%r622, %r622, 1;
	add.s64 	%rd262, %rd262, 4;
	add.s64 	%rd261, %rd261, 4;
	setp.ne.s32 	%p35, %r622, 6;
	@%p35 bra 	$L__BB2_36;
	shr.u32 	%r318, %r57, 23;
	st.local.u32 	[%rd8+24], %rd263;
	and.b32  	%r61, %r318, 31;
	and.b32  	%r319, %r318, 224;
	add.s32 	%r320, %r319, -128;
	shr.u32 	%r321, %r320, 5;
	mul.wide.u32 	%rd132, %r321, 4;
	sub.s64 	%rd43, %rd8, %rd132;
	ld.local.u32 	%r623, [%rd43+24];
	ld.local.u32 	%r624, [%rd43+20];
	setp.eq.s32 	%p36, %r61, 0;
	@%p36 bra 	$L__BB2_39;
	shf.l.wrap.b32 	%r623, %r624, %r623, %r61;
	ld.local.u32 	%r322, [%rd43+16];
	shf.l.wrap.b32 	%r624, %r322, %r624, %r61;
$L__BB2_39:
	shr.u32 	%r323, %r623, 30;
	shf.l.wrap.b32 	%r324, %r624, %r623, 2;
	shl.b32 	%r325, %r624, 2;
	shr.u32 	%r326, %r324, 31;
	add.s32 	%r327, %r326, %r323;
	neg.s32 	%r328, %r327;
	setp.lt.s32 	%p37, %r57, 0;
	selp.b32 	%r625, %r328, %r327, %p37;
	xor.b32  	%r329, %r324, %r57;
	shr.s32 	%r330, %r324, 31;
	xor.b32  	%r331, %r330, %r324;
	xor.b32  	%r332, %r330, %r325;
	cvt.u64.u32 	%rd133, %r331;
	shl.b64 	%rd134, %rd133, 32;
	cvt.u64.u32 	%rd135, %r332;
	or.b64  	%rd136, %rd134, %rd135;
	cvt.rn.f64.s64 	%fd54, %rd136;
	mul.f64 	%fd55, %fd54, 0d3BF921FB54442D19;
	cvt.rn.f32.f64 	%f232, %fd55;
	neg.f32 	%f233, %f232;
	setp.lt.s32 	%p38, %r329, 0;
	selp.f32 	%f508, %f233, %f232, %p38;
$L__BB2_40:
	abs.f32 	%f43, %f29;
	setp.ltu.f32 	%p39, %f43, 0f47CE4780;
	mul.rn.f32 	%f235, %f508, %f508;
	and.b32  	%r334, %r625, 1;
	setp.eq.b32 	%p40, %r334, 1;
	selp.f32 	%f236, 0f3F800000, %f508, %p40;
	fma.rn.f32 	%f237, %f235, %f236, 0f00000000;
	fma.rn.f32 	%f238, %f235, 0f37CBAC00, 0fBAB607ED;
	selp.f32 	%f239, %f238, 0fB94D4153, %p40;
	selp.f32 	%f240, 0f3D2AAABB, 0f3C0885E4, %p40;
	fma.rn.f32 	%f241, %f239, %f235, %f240;
	selp.f32 	%f242, 0fBEFFFFFF, 0fBE2AAAA8, %p40;
	fma.rn.f32 	%f243, %f241, %f235, %f242;
	fma.rn.f32 	%f244, %f243, %f237, %f236;
	and.b32  	%r335, %r625, 2;
	setp.eq.s32 	%p41, %r335, 0;
	mov.f32 	%f245, 0f00000000;
	sub.f32 	%f246, %f245, %f244;
	selp.f32 	%f247, %f244, %f246, %p41;
	cvt.f64.f32 	%fd56, %f247;
	mul.f64 	%fd5, %fd56, 0d3FE43EF29F4A2D04;
	@%p39 bra 	$L__BB2_48;
	setp.neu.f32 	%p42, %f43, 0f7F800000;
	@%p42 bra 	$L__BB2_43;
	mov.f32 	%f250, 0f00000000;
	mul.rn.f32 	%f509, %f29, %f250;
	mov.b32 	%r629, 0;
	bra.uni 	$L__BB2_48;
$L__BB2_43:
	mov.b32 	%r70, %f29;
	shl.b32 	%r337, %r70, 8;
	or.b32  	%r71, %r337, -2147483648;
	mov.b64 	%rd266, 0;
	mov.b32 	%r626, 0;
	mov.u64 	%rd264, __cudart_i2opi_f;
	mov.u64 	%rd265, %rd8;
$L__BB2_44:
	.pragma "nounroll";
	ld.global.nc.u32 	%r338, [%rd264];
	mad.wide.u32 	%rd139, %r338, %r71, %rd266;
	shr.u64 	%rd266, %rd139, 32;
	st.local.u32 	[%rd265], %rd139;
	add.s32 	%r626, %r626, 1;
	add.s64 	%rd265, %rd265, 4;
	add.s64 	%rd264, %rd264, 4;
	setp.ne.s32 	%p43, %r626, 6;
	@%p43 bra 	$L__BB2_44;
	shr.u32 	%r339, %r70, 23;
	st.local.u32 	[%rd8+24], %rd266;
	and.b32  	%r74, %r339, 31;
	and.b32  	%r340, %r339, 224;
	add.s32 	%r341, %r340, -128;
	shr.u32 	%r342, %r341, 5;
	mul.wide.u32 	%rd140, %r342, 4;
	sub.s64 	%rd50, %rd8, %rd140;
	ld.local.u32 	%r627, [%rd50+24];
	ld.local.u32 	%r628, [%rd50+20];
	setp.eq.s32 	%p44, %r74, 0;
	@%p44 bra 	$L__BB2_47;
	shf.l.wrap.b32 	%r627, %r628, %r627, %r74;
	ld.local.u32 	%r343, [%rd50+16];
	shf.l.wrap.b32 	%r628, %r343, %r628, %r74;
$L__BB2_47:
	shr.u32 	%r344, %r627, 30;
	shf.l.wrap.b32 	%r345, %r628, %r627, 2;
	shl.b32 	%r346, %r628, 2;
	shr.u32 	%r347, %r345, 31;
	add.s32 	%r348, %r347, %r344;
	neg.s32 	%r349, %r348;
	setp.lt.s32 	%p45, %r70, 0;
	selp.b32 	%r629, %r349, %r348, %p45;
	xor.b32  	%r350, %r345, %r70;
	shr.s32 	%r351, %r345, 31;
	xor.b32  	%r352, %r351, %r345;
	xor.b32  	%r353, %r351, %r346;
	cvt.u64.u32 	%rd141, %r352;
	shl.b64 	%rd142, %rd141, 32;
	cvt.u64.u32 	%rd143, %r353;
	or.b64  	%rd144, %rd142, %rd143;
	cvt.rn.f64.s64 	%fd57, %rd144;
	mul.f64 	%fd58, %fd57, 0d3BF921FB54442D19;
	cvt.rn.f32.f64 	%f248, %fd58;
	neg.f32 	%f249, %f248;
	setp.lt.s32 	%p46, %r350, 0;
	selp.f32 	%f509, %f249, %f248, %p46;
$L__BB2_48:
	add.s32 	%r355, %r629, 1;
	mul.rn.f32 	%f251, %f509, %f509;
	and.b32  	%r356, %r629, 1;
	setp.eq.b32 	%p47, %r356, 1;
	selp.f32 	%f252, %f509, 0f3F800000, %p47;
	fma.rn.f32 	%f253, %f251, %f252, 0f00000000;
	fma.rn.f32 	%f254, %f251, 0f37CBAC00, 0fBAB607ED;
	selp.f32 	%f255, 0fB94D4153, %f254, %p47;
	selp.f32 	%f256, 0f3C0885E4, 0f3D2AAABB, %p47;
	fma.rn.f32 	%f257, %f255, %f251, %f256;
	selp.f32 	%f258, 0fBE2AAAA8, 0fBEFFFFFF, %p47;
	fma.rn.f32 	%f259, %f257, %f251, %f258;
	fma.rn.f32 	%f260, %f259, %f253, %f252;
	and.b32  	%r357, %r355, 2;
	setp.eq.s32 	%p48, %r357, 0;
	mov.f32 	%f261, 0f00000000;
	sub.f32 	%f262, %f261, %f260;
	selp.f32 	%f263, %f260, %f262, %p48;
	cvt.f64.f32 	%fd59, %f263;
	cvt.f64.f32 	%fd60, %f36;
	mul.f64 	%fd61, %fd60, 0d3FB9C7224F7287EC;
	sub.f64 	%fd62, %fd5, %fd61;
	fma.rn.f64 	%fd63, %fd59, 0d3FDA955B61EE1C39, %fd62;
	add.f64 	%fd64, %fd63, 0d3FB9C7224F7287EC;
	cvt.rn.f32.f64 	%f47, %fd64;
	fma.rn.f32 	%f48, %f21, %f47, %f538;
	fma.rn.f32 	%f264, %f21, %f36, %f539;
	cvt.f64.f32 	%fd65, %f264;
	mul.f64 	%fd66, %fd65, 0d401921FB54442D18;
	cvt.rn.f32.f64 	%f49, %fd66;
	mul.f32 	%f265, %f49, 0f3F22F983;
	cvt.rni.s32.f32 	%r633, %f265;
	cvt.rn.f32.s32 	%f266, %r633;
	fma.rn.f32 	%f267, %f266, 0fBFC90FDA, %f49;
	fma.rn.f32 	%f268, %f266, 0fB3A22168, %f267;
	fma.rn.f32 	%f510, %f266, 0fA7C234C5, %f268;
	abs.f32 	%f51, %f49;
	setp.ltu.f32 	%p49, %f51, 0f47CE4780;
	@%p49 bra 	$L__BB2_56;
	setp.neu.f32 	%p50, %f51, 0f7F800000;
	@%p50 bra 	$L__BB2_51;
	mov.f32 	%f271, 0f00000000;
	mul.rn.f32 	%f510, %f49, %f271;
	mov.b32 	%r633, 0;
	bra.uni 	$L__BB2_56;
$L__BB2_51:
	mov.b32 	%r84, %f49;
	shl.b32 	%r359, %r84, 8;
	or.b32  	%r85, %r359, -2147483648;
	mov.b64 	%rd269, 0;
	mov.b32 	%r630, 0;
	mov.u64 	%rd267, __cudart_i2opi_f;
	mov.u64 	%rd268, %rd8;
$L__BB2_52:
	.pragma "nounroll";
	ld.global.nc.u32 	%r360, [%rd267];
	mad.wide.u32 	%rd147, %r360, %r85, %rd269;
	shr.u64 	%rd269, %rd147, 32;
	st.local.u32 	[%rd268], %rd147;
	add.s32 	%r630, %r630, 1;
	add.s64 	%rd268, %rd268, 4;
	add.s64 	%rd267, %rd267, 4;
	setp.ne.s32 	%p51, %r630, 6;
	@%p51 bra 	$L__BB2_52;
	shr.u32 	%r361, %r84, 23;
	st.local.u32 	[%rd8+24], %rd269;
	and.b32  	%r88, %r361, 31;
	and.b32  	%r362, %r361, 224;
	add.s32 	%r363, %r362, -128;
	shr.u32 	%r364, %r363, 5;
	mul.wide.u32 	%rd148, %r364, 4;
	sub.s64 	%rd57, %rd8, %rd148;
	ld.local.u32 	%r631, [%rd57+24];
	ld.local.u32 	%r632, [%rd57+20];
	setp.eq.s32 	%p52, %r88, 0;
	@%p52 bra 	$L__BB2_55;
	shf.l.wrap.b32 	%r631, %r632, %r631, %r88;
	ld.local.u32 	%r365, [%rd57+16];
	shf.l.wrap.b32 	%r632, %r365, %r632, %r88;
$L__BB2_55:
	shr.u32 	%r366, %r631, 30;
	shf.l.wrap.b32 	%r367, %r632, %r631, 2;
	shl.b32 	%r368, %r632, 2;
	shr.u32 	%r369, %r367, 31;
	add.s32 	%r370, %r369, %r366;
	neg.s32 	%r371, %r370;
	setp.lt.s32 	%p53, %r84, 0;
	selp.b32 	%r633, %r371, %r370, %p53;
	xor.b32  	%r372, %r367, %r84;
	shr.s32 	%r373, %r367, 31;
	xor.b32  	%r374, %r373, %r367;
	xor.b32  	%r375, %r373, %r368;
	cvt.u64.u32 	%rd149, %r374;
	shl.b64 	%rd150, %rd149, 32;
	cvt.u64.u32 	%rd151, %r375;
	or.b64  	%rd152, %rd150, %rd151;
	cvt.rn.f64.s64 	%fd67, %rd152;
	mul.f64 	%fd68, %fd67, 0d3BF921FB54442D19;
	cvt.rn.f32.f64 	%f269, %fd68;
	neg.f32 	%f270, %f269;
	setp.lt.s32 	%p54, %r372, 0;
	selp.f32 	%f510, %f270, %f269, %p54;
$L__BB2_56:
	mul.rn.f32 	%f272, %f510, %f510;
	and.b32  	%r377, %r633, 1;
	setp.eq.b32 	%p55, %r377, 1;
	selp.f32 	%f273, 0f3F800000, %f510, %p55;
	fma.rn.f32 	%f274, %f272, %f273, 0f00000000;
	fma.rn.f32 	%f275, %f272, 0f37CBAC00, 0fBAB607ED;
	selp.f32 	%f276, %f275, 0fB94D4153, %p55;
	selp.f32 	%f277, 0f3D2AAABB, 0f3C0885E4, %p55;
	fma.rn.f32 	%f278, %f276, %f272, %f277;
	selp.f32 	%f279, 0fBEFFFFFF, 0fBE2AAAA8, %p55;
	fma.rn.f32 	%f280, %f278, %f272, %f279;
	fma.rn.f32 	%f281, %f280, %f274, %f273;
	and.b32  	%r378, %r633, 2;
	setp.eq.s32 	%p56, %r378, 0;
	mov.f32 	%f282, 0f00000000;
	sub.f32 	%f283, %f282, %f281;
	selp.f32 	%f284, %f281, %f283, %p56;
	cvt.f64.f32 	%fd69, %f284;
	mul.f64 	%fd6, %fd69, 0d3FE43EF29F4A2D04;
	add.f32 	%f285, %f537, %f21;
	cvt.f64.f32 	%fd70, %f285;
	mul.f64 	%fd71, %fd70, 0d400DFDF3B645A1CB;
	cvt.rn.f32.f64 	%f55, %fd71;
	mul.f32 	%f286, %f55, 0f3F22F983;
	cvt.rni.s32.f32 	%r637, %f286;
	cvt.rn.f32.s32 	%f287, %r637;
	fma.rn.f32 	%f288, %f287, 0fBFC90FDA, %f55;
	fma.rn.f32 	%f289, %f287, 0fB3A22168, %f288;
	fma.rn.f32 	%f511, %f287, 0fA7C234C5, %f289;
	abs.f32 	%f57, %f55;
	setp.ltu.f32 	%p57, %f57, 0f47CE4780;
	@%p57 bra 	$L__BB2_64;
	setp.neu.f32 	%p58, %f57, 0f7F800000;
	@%p58 bra 	$L__BB2_59;
	mov.f32 	%f292, 0f00000000;
	mul.rn.f32 	%f511, %f55, %f292;
	mov.b32 	%r637, 0;
	bra.uni 	$L__BB2_64;
$L__BB2_59:
	mov.b32 	%r98, %f55;
	shl.b32 	%r380, %r98, 8;
	or.b32  	%r99, %r380, -2147483648;
	mov.b64 	%rd270, 0;
	mov.b32 	%r634, 0;
	mov.u64 	%rd155, __cudart_i2opi_f;
$L__BB2_60:
	.pragma "nounroll";
	mul.wide.u32 	%rd154, %r634, 4;
	add.s64 	%rd156, %rd155, %rd154;
	ld.global.nc.u32 	%r381, [%rd156];
	mad.wide.u32 	%rd157, %r381, %r99, %rd270;
	shr.u64 	%rd270, %rd157, 32;
	add.s64 	%rd158, %rd8, %rd154;
	st.local.u32 	[%rd158], %rd157;
	add.s32 	%r634, %r634, 1;
	setp.ne.s32 	%p59, %r634, 6;
	@%p59 bra 	$L__BB2_60;
	shr.u32 	%r382, %r98, 23;
	st.local.u32 	[%rd8+24], %rd270;
	and.b32  	%r102, %r382, 31;
	and.b32  	%r383, %r382, 224;
	add.s32 	%r384, %r383, -128;
	shr.u32 	%r385, %r384, 5;
	mul.wide.u32 	%rd159, %r385, 4;
	sub.s64 	%rd60, %rd8, %rd159;
	ld.local.u32 	%r635, [%rd60+24];
	ld.local.u32 	%r636, [%rd60+20];
	setp.eq.s32 	%p60, %r102, 0;
	@%p60 bra 	$L__BB2_63;
	shf.l.wrap.b32 	%r635, %r636, %r635, %r102;
	ld.local.u32 	%r386, [%rd60+16];
	shf.l.wrap.b32 	%r636, %r386, %r636, %r102;
$L__BB2_63:
	shr.u32 	%r387, %r635, 30;
	shf.l.wrap.b32 	%r388, %r636, %r635, 2;
	shl.b32 	%r389, %r636, 2;
	shr.u32 	%r390, %r388, 31;
	add.s32 	%r391, %r390, %r387;
	neg.s32 	%r392, %r391;
	setp.lt.s32 	%p61, %r98, 0;
	selp.b32 	%r637, %r392, %r391, %p61;
	xor.b32  	%r393, %r388, %r98;
	shr.s32 	%r394, %r388, 31;
	xor.b32  	%r395, %r394, %r388;
	xor.b32  	%r396, %r394, %r389;
	cvt.u64.u32 	%rd160, %r395;
	shl.b64 	%rd161, %rd160, 32;
	cvt.u64.u32 	%rd162, %r396;
	or.b64  	%rd163, %rd161, %rd162;
	cvt.rn.f64.s64 	%fd72, %rd163;
	mul.f64 	%fd73, %fd72, 0d3BF921FB54442D19;
	cvt.rn.f32.f64 	%f290, %fd73;
	neg.f32 	%f291, %f290;
	setp.lt.s32 	%p62, %r393, 0;
	selp.f32 	%f511, %f291, %f290, %p62;
$L__BB2_64:
	add.s32 	%r398, %r637, 1;
	mul.rn.f32 	%f293, %f511, %f511;
	and.b32  	%r399, %r637, 1;
	setp.eq.b32 	%p63, %r399, 1;
	selp.f32 	%f294, %f511, 0f3F800000, %p63;
	fma.rn.f32 	%f295, %f293, %f294, 0f00000000;
	fma.rn.f32 	%f296, %f293, 0f37CBAC00, 0fBAB607ED;
	selp.f32 	%f297, 0fB94D4153, %f296, %p63;
	selp.f32 	%f298, 0f3C0885E4, 0f3D2AAABB, %p63;
	fma.rn.f32 	%f299, %f297, %f293, %f298;
	selp.f32 	%f300, 0fBE2AAAA8, 0fBEFFFFFF, %p63;
	fma.rn.f32 	%f301, %f299, %f293, %f300;
	fma.rn.f32 	%f302, %f301, %f295, %f294;
	and.b32  	%r400, %r398, 2;
	setp.eq.s32 	%p64, %r400, 0;
	mov.f32 	%f303, 0f00000000;
	sub.f32 	%f304, %f303, %f302;
	selp.f32 	%f305, %f302, %f304, %p64;
	cvt.f64.f32 	%fd74, %f305;
	cvt.f64.f32 	%fd75, %f48;
	mul.f64 	%fd76, %fd75, 0d3FB9C7224F7287EC;
	sub.f64 	%fd77, %fd6, %fd76;
	fma.rn.f64 	%fd78, %fd74, 0d3FDA955B61EE1C39, %fd77;
	add.f64 	%fd79, %fd78, 0d3FB9C7224F7287EC;
	cvt.rn.f32.f64 	%f306, %fd79;
	fma.rn.f32 	%f307, %f35, 0f40000000, %f20;
	fma.rn.f32 	%f308, %f47, 0f40000000, %f307;
	add.f32 	%f512, %f308, %f306;
	mul.f32 	%f309, %f21, %f20;
	cvt.f64.f32 	%fd80, %f309;
	cvt.f64.f32 	%fd81, %f538;
	fma.rn.f64 	%fd82, %fd80, 0d3FE0000000000000, %fd81;
	cvt.rn.f32.f64 	%f310, %fd82;
	fma.rn.f32 	%f311, %f310, 0f40000000, %f538;
	fma.rn.f32 	%f312, %f36, 0f40000000, %f311;
	add.f32 	%f513, %f312, %f48;
	ld.const.u32 	%r111, [steps_per_kernel_call];
	setp.lt.s32 	%p65, %r111, 1;
	mov.u32 	%r672, %r639;
	@%p65 bra 	$L__BB2_133;
	ld.const.u32 	%r112, [steps_per_period];
	add.s32 	%r672, %r639, %r111;
	mov.b32 	%r638, 0;
	cvt.f64.f32 	%fd105, %f21;
	mov.u64 	%rd240, __cudart_i2opi_f;
$L__BB2_66:
	sub.f32 	%f313, %f538, %f533;
	rem.s32 	%r402, %r639, %r112;
	add.s32 	%r403, %r402, 1;
	cvt.rn.f32.s32 	%f314, %r403;
	div.rn.f32 	%f315, %f313, %f314;
	add.f32 	%f533, %f533, %f315;
	sub.f32 	%f316, %f539, %f535;
	div.rn.f32 	%f317, %f316, %f314;
	add.f32 	%f535, %f535, %f317;
	add.s32 	%r404, %r112, -1;
	rem.s32 	%r405, %r639, %r404;
	setp.ne.s32 	%p66, %r405, 0;
	@%p66 bra 	$L__BB2_68;
	div.s32 	%r406, %r639, %r112;
	sub.f32 	%f319, %f533, %f534;
	rem.s32 	%r407, %r406, %r112;
	add.s32 	%r408, %r407, 1;
	cvt.rn.f32.s32 	%f320, %r408;
	div.rn.f32 	%f321, %f319, %f320;
	add.f32 	%f534, %f534, %f321;
	sub.f32 	%f322, %f535, %f536;
	div.rn.f32 	%f323, %f322, %f320;
	add.f32 	%f536, %f536, %f323;
	mov.f32 	%f533, 0f00000000;
	mov.f32 	%f535, %f533;
$L__BB2_68:
	div.rn.f32 	%f324, %f512, 0f40C00000;
	fma.rn.f32 	%f538, %f324, %f21, %f538;
	div.rn.f32 	%f325, %f513, 0f40C00000;
	fma.rn.f32 	%f539, %f325, %f21, %f539;
	add.f32 	%f537, %f537, %f21;
	cvt.f64.f32 	%fd7, %f539;
	mul.f64 	%fd83, %fd7, 0d401921FB54442D18;
	cvt.rn.f32.f64 	%f83, %fd83;
	mul.f32 	%f326, %f83, 0f3F22F983;
	cvt.rni.s32.f32 	%r643, %f326;
	cvt.rn.f32.s32 	%f327, %r643;
	fma.rn.f32 	%f328, %f327, 0fBFC90FDA, %f83;
	fma.rn.f32 	%f329, %f327, 0fB3A22168, %f328;
	fma.rn.f32 	%f525, %f327, 0fA7C234C5, %f329;
	abs.f32 	%f85, %f83;
	setp.ltu.f32 	%p67, %f85, 0f47CE4780;
	@%p67 bra 	$L__BB2_76;
	setp.neu.f32 	%p68, %f85, 0f7F800000;
	@%p68 bra 	$L__BB2_71;
	mov.f32 	%f332, 0f00000000;
	mul.rn.f32 	%f525, %f83, %f332;
	mov.b32 	%r643, 0;
	bra.uni 	$L__BB2_76;
$L__BB2_71:
	mov.b32 	%r117, %f83;
	mov.b64 	%rd273, 0;
	mov.b32 	%r640, 0;
	mov.u64 	%rd271, __cudart_i2opi_f;
	mov.u64 	%rd272, %rd8;
$L__BB2_72:
	.pragma "nounroll";
	ld.global.nc.u32 	%r410, [%rd271];
	shl.b32 	%r411, %r117, 8;
	or.b32  	%r412, %r411, -2147483648;
	mad.wide.u32 	%rd166, %r410, %r412, %rd273;
	shr.u64 	%rd273, %rd166, 32;
	st.local.u32 	[%rd272], %rd166;
	add.s32 	%r640, %r640, 1;
	add.s64 	%rd272, %rd272, 4;
	add.s64 	%rd271, %rd271, 4;
	setp.ne.s32 	%p69, %r640, 6;
	@%p69 bra 	$L__BB2_72;
	shr.u32 	%r413, %r117, 23;
	st.local.u32 	[%rd8+24], %rd273;
	and.b32  	%r120, %r413, 31;
	and.b32  	%r414, %r413, 224;
	add.s32 	%r415, %r414, -128;
	shr.u32 	%r416, %r415, 5;
	mul.wide.u32 	%rd167, %r416, 4;
	sub.s64 	%rd67, %rd8, %rd167;
	ld.local.u32 	%r641, [%rd67+24];
	ld.local.u32 	%r642, [%rd67+20];
	setp.eq.s32 	%p70, %r120, 0;
	@%p70 bra 	$L__BB2_75;
	shf.l.wrap.b32 	%r641, %r642, %r641, %r120;
	ld.local.u32 	%r417, [%rd67+16];
	shf.l.wrap.b32 	%r642, %r417, %r642, %r120;
$L__BB2_75:
	shr.u32 	%r418, %r641, 30;
	shf.l.wrap.b32 	%r419, %r642, %r641, 2;
	shl.b32 	%r420, %r642, 2;
	shr.u32 	%r421, %r419, 31;
	add.s32 	%r422, %r421, %r418;
	neg.s32 	%r423, %r422;
	setp.lt.s32 	%p71, %r117, 0;
	selp.b32 	%r643, %r423, %r422, %p71;
	xor.b32  	%r424, %r419, %r117;
	shr.s32 	%r425, %r419, 31;
	xor.b32  	%r426, %r425, %r419;
	xor.b32  	%r427, %r425, %r420;
	cvt.u64.u32 	%rd168, %r426;
	shl.b64 	%rd169, %rd168, 32;
	cvt.u64.u32 	%rd170, %r427;
	or.b64  	%rd171, %rd169, %rd170;
	cvt.rn.f64.s64 	%fd84, %rd171;
	mul.f64 	%fd85, %fd84, 0d3BF921FB54442D19;
	cvt.rn.f32.f64 	%f330, %fd85;
	neg.f32 	%f331, %f330;
	setp.lt.s32 	%p72, %r424, 0;
	selp.f32 	%f525, %f331, %f330, %p72;
$L__BB2_76:
	mul.rn.f32 	%f333, %f525, %f525;
	and.b32  	%r429, %r643, 1;
	setp.eq.b32 	%p73, %r429, 1;
	selp.f32 	%f334, 0f3F800000, %f525, %p73;
	fma.rn.f32 	%f335, %f333, %f334, 0f00000000;
	fma.rn.f32 	%f336, %f333, 0f37CBAC00, 0fBAB607ED;
	selp.f32 	%f337, %f336, 0fB94D4153, %p73;
	selp.f32 	%f338, 0f3D2AAABB, 0f3C0885E4, %p73;
	fma.rn.f32 	%f339, %f337, %f333, %f338;
	selp.f32 	%f340, 0fBEFFFFFF, 0fBE2AAAA8, %p73;
	fma.rn.f32 	%f341, %f339, %f333, %f340;
	fma.rn.f32 	%f342, %f341, %f335, %f334;
	and.b32  	%r430, %r643, 2;
	setp.eq.s32 	%p74, %r430, 0;
	mov.f32 	%f343, 0f00000000;
	sub.f32 	%f344, %f343, %f342;
	selp.f32 	%f345, %f342, %f344, %p74;
	cvt.f64.f32 	%fd86, %f345;
	mul.f64 	%fd8, %fd86, 0d3FE43EF29F4A2D04;
	cvt.f64.f32 	%fd87, %f537;
	mul.f64 	%fd88, %fd87, 0d400DFDF3B645A1CB;
	cvt.rn.f32.f64 	%f89, %fd88;
	mul.f32 	%f346, %f89, 0f3F22F983;
	cvt.rni.s32.f32 	%r647, %f346;
	cvt.rn.f32.s32 	%f347, %r647;
	fma.rn.f32 	%f348, %f347, 0fBFC90FDA, %f89;
	fma.rn.f32 	%f349, %f347, 0fB3A22168, %f348;
	fma.rn.f32 	%f526, %f347, 0fA7C234C5, %f349;
	abs.f32 	%f91, %f89;
	setp.ltu.f32 	%p75, %f91, 0f47CE4780;
	@%p75 bra 	$L__BB2_84;
	setp.neu.f32 	%p76, %f91, 0f7F800000;
	@%p76 bra 	$L__BB2_79;
	mov.f32 	%f352, 0f00000000;
	mul.rn.f32 	%f526, %f89, %f352;
	mov.b32 	%r647, 0;
	bra.uni 	$L__BB2_84;
$L__BB2_79:
	mov.b32 	%r130, %f89;
	mov.b64 	%rd274, 0;
	mov.b32 	%r644, 0;
$L__BB2_80:
	.pragma "nounroll";
	mul.wide.u32 	%rd173, %r644, 4;
	mov.u64 	%rd174, __cudart_i2opi_f;
	add.s64 	%rd175, %rd174, %rd173;
	ld.global.nc.u32 	%r432, [%rd175];
	shl.b32 	%r433, %r130, 8;
	or.b32  	%r434, %r433, -2147483648;
	mad.wide.u32 	%rd176, %r432, %r434, %rd274;
	shr.u64 	%rd274, %rd176, 32;
	add.s64 	%rd177, %rd7, %rd173;
	st.local.u32 	[%rd177], %rd176;
	add.s32 	%r644, %r644, 1;
	setp.ne.s32 	%p77, %r644, 6;
	@%p77 bra 	$L__BB2_80;
	shr.u32 	%r435, %r130, 23;
	st.local.u32 	[%rd7+24], %rd274;
	and.b32  	%r133, %r435, 31;
	and.b32  	%r436, %r435, 224;
	add.s32 	%r437, %r436, -128;
	shr.u32 	%r438, %r437, 5;
	mul.wide.u32 	%rd178, %r438, 4;
	sub.s64 	%rd70, %rd7, %rd178;
	ld.local.u32 	%r645, [%rd70+24];
	ld.local.u32 	%r646, [%rd70+20];
	setp.eq.s32 	%p78, %r133, 0;
	@%p78 bra 	$L__BB2_83;
	shf.l.wrap.b32 	%r645, %r646, %r645, %r133;
	ld.local.u32 	%r439, [%rd70+16];
	shf.l.wrap.b32 	%r646, %r439, %r646, %r133;
$L__BB2_83:
	shr.u32 	%r440, %r645, 30;
	shf.l.wrap.b32 	%r441, %r646, %r645, 2;
	shl.b32 	%r442, %r646, 2;
	shr.u32 	%r443, %r441, 31;
	add.s32 	%r444, %r443, %r440;
	neg.s32 	%r445, %r444;
	setp.lt.s32 	%p79, %r130, 0;
	selp.b32 	%r647, %r445, %r444, %p79;
	xor.b32  	%r446, %r441, %r130;
	shr.s32 	%r447, %r441, 31;
	xor.b32  	%r448, %r447, %r441;
	xor.b32  	%r449, %r447, %r442;
	cvt.u64.u32 	%rd179, %r448;
	shl.b64 	%rd180, %rd179, 32;
	cvt.u64.u32 	%rd181, %r449;
	or.b64  	%rd182, %rd180, %rd181;
	cvt.rn.f64.s64 	%fd89, %rd182;
	mul.f64 	%fd90, %fd89, 0d3BF921FB54442D19;
	cvt.rn.f32.f64 	%f350, %fd90;
	neg.f32 	%f351, %f350;
	setp.lt.s32 	%p80, %r446, 0;
	selp.f32 	%f526, %f351, %f350, %p80;
$L__BB2_84:
	add.s32 	%r451, %r647, 1;
	mul.rn.f32 	%f353, %f526, %f526;
	and.b32  	%r452, %r647, 1;
	setp.eq.b32 	%p81, %r452, 1;
	selp.f32 	%f354, %f526, 0f3F800000, %p81;
	fma.rn.f32 	%f355, %f353, %f354, 0f00000000;
	fma.rn.f32 	%f356, %f353, 0f37CBAC00, 0fBAB607ED;
	selp.f32 	%f357, 0fB94D4153, %f356, %p81;
	selp.f32 	%f358, 0f3C0885E4, 0f3D2AAABB, %p81;
	fma.rn.f32 	%f359, %f357, %f353, %f358;
	selp.f32 	%f360, 0fBE2AAAA8, 0fBEFFFFFF, %p81;
	fma.rn.f32 	%f361, %f359, %f353, %f360;
	fma.rn.f32 	%f362, %f361, %f355, %f354;
	and.b32  	%r453, %r451, 2;
	setp.eq.s32 	%p82, %r453, 0;
	mov.f32 	%f363, 0f00000000;
	sub.f32 	%f364, %f363, %f362;
	selp.f32 	%f365, %f362, %f364, %p82;
	cvt.f64.f32 	%fd91, %f365;
	cvt.f64.f32 	%fd92, %f538;
	mul.f64 	%fd93, %fd92, 0d3FB9C7224F7287EC;
	sub.f64 	%fd94, %fd8, %fd93;
	fma.rn.f64 	%fd95, %fd91, 0d3FDA955B61EE1C39, %fd94;
	add.f64 	%fd96, %fd95, 0d3FB9C7224F7287EC;
	cvt.rn.f32.f64 	%f95, %fd96;
	mul.f32 	%f366, %f538, %f21;
	cvt.f64.f32 	%fd97, %f366;
	fma.rn.f64 	%fd98, %fd97, 0d3FE0000000000000, %fd7;
	cvt.rn.f32.f64 	%f367, %fd98;
	cvt.f64.f32 	%fd99, %f367;
	mul.f64 	%fd100, %fd99, 0d401921FB54442D18;
	cvt.rn.f32.f64 	%f96, %fd100;
	mul.f32 	%f368, %f96, 0f3F22F983;
	cvt.rni.s32.f32 	%r651, %f368;
	cvt.rn.f32.s32 	%f369, %r651;
	fma.rn.f32 	%f370, %f369, 0fBFC90FDA, %f96;
	fma.rn.f32 	%f371, %f369, 0fB3A22168, %f370;
	fma.rn.f32 	%f527, %f369, 0fA7C234C5, %f371;
	abs.f32 	%f98, %f96;
	setp.ltu.f32 	%p83, %f98, 0f47CE4780;
	@%p83 bra 	$L__BB2_92;
	setp.neu.f32 	%p84, %f98, 0f7F800000;
	@%p84 bra 	$L__BB2_87;
	mov.f32 	%f374, 0f00000000;
	mul.rn.f32 	%f527, %f96, %f374;
	mov.b32 	%r651, 0;
	bra.uni 	$L__BB2_92;
$L__BB2_87:
	mov.b32 	%r143, %f96;
	mov.b64 	%rd275, 0;
	mov.b32 	%r648, 0;
$L__BB2_88:
	.pragma "nounroll";
	mul.wide.u32 	%rd184, %r648, 4;
	mov.u64 	%rd185, __cudart_i2opi_f;
	add.s64 	%rd186, %rd185, %rd184;
	ld.global.nc.u32 	%r455, [%rd186];
	shl.b32 	%r456, %r143, 8;
	or.b32  	%r457, %r456, -2147483648;
	mad.wide.u32 	%rd187, %r455, %r457, %rd275;
	shr.u64 	%rd275, %rd187, 32;
	add.s64 	%rd188, %rd6, %rd184;
	st.local.u32 	[%rd188], %rd187;
	add.s32 	%r648, %r648, 1;
	setp.ne.s32 	%p85, %r648, 6;
	@%p85 bra 	$L__BB2_88;
	shr.u32 	%r458, %r143, 23;
	st.local.u32 	[%rd6+24], %rd275;
	and.b32  	%r146, %r458, 31;
	and.b32  	%r459, %r458, 224;
	add.s32 	%r460, %r459, -128;
	shr.u32 	%r461, %r460, 5;
	mul.wide.u32 	%rd189, %r461, 4;
	sub.s64 	%rd73, %rd6, %rd189;
	ld.local.u32 	%r649, [%rd73+24];
	ld.local.u32 	%r650, [%rd73+20];
	setp.eq.s32 	%p86, %r146, 0;
	@%p86 bra 	$L__BB2_91;
	shf.l.wrap.b32 	%r649, %r650, %r649, %r146;
	ld.local.u32 	%r462, [%rd73+16];
	shf.l.wrap.b32 	%r650, %r462, %r650, %r146;
$L__BB2_91:
	shr.u32 	%r463, %r649, 30;
	shf.l.wrap.b32 	%r464, %r650, %r649, 2;
	shl.b32 	%r465, %r650, 2;
	shr.u32 	%r466, %r464, 31;
	add.s32 	%r467, %r466, %r463;
	neg.s32 	%r468, %r467;
	setp.lt.s32 	%p87, %r143, 0;
	selp.b32 	%r651, %r468, %r467, %p87;
	xor.b32  	%r469, %r464, %r143;
	shr.s32 	%r470, %r464, 31;
	xor.b32  	%r471, %r470, %r464;
	xor.b32  	%r472, %r470, %r465;
	cvt.u64.u32 	%rd190, %r471;
	shl.b64 	%rd191, %rd190, 32;
	cvt.u64.u32 	%rd192, %r472;
	or.b64  	%rd193, %rd191, %rd192;
	cvt.rn.f64.s64 	%fd101, %rd193;
	mul.f64 	%fd102, %fd101, 0d3BF921FB54442D19;
	cvt.rn.f32.f64 	%f372, %fd102;
	neg.f32 	%f373, %f372;
	setp.lt.s32 	%p88, %r469, 0;
	selp.f32 	%f527, %f373, %f372, %p88;
$L__BB2_92:
	mul.rn.f32 	%f375, %f527, %f527;
	and.b32  	%r474, %r651, 1;
	setp.eq.b32 	%p89, %r474, 1;
	selp.f32 	%f376, 0f3F800000, %f527, %p89;
	fma.rn.f32 	%f377, %f375, %f376, 0f00000000;
	fma.rn.f32 	%f378, %f375, 0f37CBAC00, 0fBAB607ED;
	selp.f32 	%f379, %f378, 0fB94D4153, %p89;
	selp.f32 	%f380, 0f3D2AAABB, 0f3C0885E4, %p89;
	fma.rn.f32 	%f381, %f379, %f375, %f380;
	selp.f32 	%f382, 0fBEFFFFFF, 0fBE2AAAA8, %p89;
	fma.rn.f32 	%f383, %f381, %f375, %f382;
	fma.rn.f32 	%f384, %f383, %f377, %f376;
	and.b32  	%r475, %r651, 2;
	setp.eq.s32 	%p90, %r475, 0;
	mov.f32 	%f385, 0f00000000;
	sub.f32 	%f386, %f385, %f384;
	selp.f32 	%f387, %f384, %f386, %p90;
	cvt.f64.f32 	%fd103, %f387;
	mul.f64 	%fd9, %fd103, 0d3FE43EF29F4A2D04;
	cvt.f64.f32 	%fd104, %f537;
	fma.rn.f64 	%fd106, %fd105, 0d3FE0000000000000, %fd104;
	cvt.rn.f32.f64 	%f388, %fd106;
	cvt.f64.f32 	%fd107, %f388;
	mul.f64 	%fd108, %fd107, 0d400DFDF3B645A1CB;
	cvt.rn.f32.f64 	%f102, %fd108;
	mul.f32 	%f389, %f102, 0f3F22F983;
	cvt.rni.s32.f32 	%r663, %f389;
	cvt.rn.f32.s32 	%f390, %r663;
	fma.rn.f32 	%f391, %f390, 0fBFC90FDA, %f102;
	fma.rn.f32 	%f392, %f390, 0fB3A22168, %f391;
	fma.rn.f32 	%f530, %f390, 0fA7C234C5, %f392;
	abs.f32 	%f104, %f102;
	setp.ltu.f32 	%p91, %f104, 0f47CE4780;
	mov.u32 	%r655, %r663;
	mov.f32 	%f528, %f530;
	@%p91 bra 	$L__BB2_100;
	setp.neu.f32 	%p92, %f104, 0f7F800000;
	@%p92 bra 	$L__BB2_95;
	mov.f32 	%f395, 0f00000000;
	mul.rn.f32 	%f528, %f102, %f395;
	mov.b32 	%r655, 0;
	bra.uni 	$L__BB2_100;
$L__BB2_95:
	mov.b64 	%rd276, 0;
	mov.b32 	%r652, 0;
$L__BB2_96:
	.pragma "nounroll";
	mul.wide.u32 	%rd195, %r652, 4;
	mov.u64 	%rd196, __cudart_i2opi_f;
	add.s64 	%rd197, %rd196, %rd195;
	ld.global.nc.u32 	%r477, [%rd197];
	mov.b32 	%r478, %f102;
	shl.b32 	%r479, %r478, 8;
	or.b32  	%r480, %r479, -2147483648;
	mad.wide.u32 	%rd198, %r477, %r480, %rd276;
	shr.u64 	%rd276, %rd198, 32;
	add.s64 	%rd199, %rd5, %rd195;
	st.local.u32 	[%rd199], %rd198;
	add.s32 	%r652, %r652, 1;
	setp.ne.s32 	%p93, %r652, 6;
	@%p93 bra 	$L__BB2_96;
	mov.b32 	%r481, %f102;
	shr.u32 	%r482, %r481, 23;
	st.local.u32 	[%rd5+24], %rd276;
	and.b32  	%r483, %r482, 31;
	and.b32  	%r484, %r482, 224;
	add.s32 	%r485, %r484, -128;
	shr.u32 	%r486, %r485, 5;
	mul.wide.u32 	%rd200, %r486, 4;
	sub.s64 	%rd76, %rd5, %rd200;
	ld.local.u32 	%r653, [%rd76+24];
	ld.local.u32 	%r654, [%rd76+20];
	setp.eq.s32 	%p94, %r483, 0;
	@%p94 bra 	$L__BB2_99;
	mov.b32 	%r487, %f102;
	shr.u32 	%r488, %r487, 23;
	and.b32  	%r489, %r488, 31;
	shf.l.wrap.b32 	%r653, %r654, %r653, %r489;
	ld.local.u32 	%r490, [%rd76+16];
	shf.l.wrap.b32 	%r654, %r490, %r654, %r489;
$L__BB2_99:
	shr.u32 	%r491, %r653, 30;
	shf.l.wrap.b32 	%r492, %r654, %r653, 2;
	shl.b32 	%r493, %r654, 2;
	shr.u32 	%r494, %r492, 31;
	add.s32 	%r495, %r494, %r491;
	neg.s32 	%r496, %r495;
	mov.b32 	%r497, %f102;
	setp.lt.s32 	%p95, %r497, 0;
	selp.b32 	%r655, %r496, %r495, %p95;
	xor.b32  	%r498, %r492, %r497;
	shr.s32 	%r499, %r492, 31;
	xor.b32  	%r500, %r499, %r492;
	xor.b32  	%r501, %r499, %r493;
	cvt.u64.u32 	%rd201, %r500;
	shl.b64 	%rd202, %rd201, 32;
	cvt.u64.u32 	%rd203, %r501;
	or.b64  	%rd204, %rd202, %rd203;
	cvt.rn.f64.s64 	%fd109, %rd204;
	mul.f64 	%fd110, %fd109, 0d3BF921FB54442D19;
	cvt.rn.f32.f64 	%f393, %fd110;
	neg.f32 	%f394, %f393;
	setp.lt.s32 	%p96, %r498, 0;
	selp.f32 	%f528, %f394, %f393, %p96;
$L__BB2_100:
	add.s32 	%r503, %r655, 1;
	mul.rn.f32 	%f396, %f528, %f528;
	and.b32  	%r504, %r655, 1;
	setp.eq.b32 	%p97, %r504, 1;
	selp.f32 	%f397, %f528, 0f3F800000, %p97;
	fma.rn.f32 	%f398, %f396, %f397, 0f00000000;
	fma.rn.f32 	%f399, %f396, 0f37CBAC00, 0fBAB607ED;
	selp.f32 	%f400, 0fB94D4153, %f399, %p97;
	selp.f32 	%f401, 0f3C0885E4, 0f3D2AAABB, %p97;
	fma.rn.f32 	%f402, %f400, %f396, %f401;
	selp.f32 	%f403, 0fBE2AAAA8, 0fBEFFFFFF, %p97;
	fma.rn.f32 	%f404, %f402, %f396, %f403;
	fma.rn.f32 	%f405, %f404, %f398, %f397;
	and.b32  	%r505, %r503, 2;
	setp.eq.s32 	%p98, %r505, 0;
	mov.f32 	%f406, 0f00000000;
	sub.f32 	%f407, %f406, %f405;
	selp.f32 	%f408, %f405, %f407, %p98;
	cvt.f64.f32 	%fd111, %f408;
	mul.f32 	%f409, %f21, %f95;
	cvt.f64.f32 	%fd112, %f409;
	cvt.f64.f32 	%fd113, %f538;
	fma.rn.f64 	%fd114, %fd112, 0d3FE0000000000000, %fd113;
	cvt.rn.f32.f64 	%f410, %fd114;
	cvt.f64.f32 	%fd115, %f410;
	mul.f64 	%fd116, %fd115, 0d3FB9C7224F7287EC;
	sub.f64 	%fd117, %fd9, %fd116;
	fma.rn.f64 	%fd118, %fd111, 0d3FDA955B61EE1C39, %fd117;
	add.f64 	%fd119, %fd118, 0d3FB9C7224F7287EC;
	cvt.rn.f32.f64 	%f108, %fd119;
	mul.f32 	%f411, %f21, %f410;
	cvt.f64.f32 	%fd120, %f411;
	cvt.f64.f32 	%fd121, %f539;
	fma.rn.f64 	%fd122, %fd120, 0d3FE0000000000000, %fd121;
	cvt.rn.f32.f64 	%f412, %fd122;
	cvt.f64.f32 	%fd123, %f412;
	mul.f64 	%fd124, %fd123, 0d401921FB54442D18;
	cvt.rn.f32.f64 	%f109, %fd124;
	mul.f32 	%f413, %f109, 0f3F22F983;
	cvt.rni.s32.f32 	%r659, %f413;
	cvt.rn.f32.s32 	%f414, %r659;
	fma.rn.f32 	%f415, %f414, 0fBFC90FDA, %f109;
	fma.rn.f32 	%f416, %f414, 0fB3A22168, %f415;
	fma.rn.f32 	%f529, %f414, 0fA7C234C5, %f416;
	abs.f32 	%f111, %f109;
	setp.ltu.f32 	%p99, %f111, 0f47CE4780;
	@%p99 bra 	$L__BB2_108;
	setp.neu.f32 	%p100, %f111, 0f7F800000;
	@%p100 bra 	$L__BB2_103;
	mov.f32 	%f419, 0f00000000;
	mul.rn.f32 	%f529, %f109, %f419;
	mov.b32 	%r659, 0;
	bra.uni 	$L__BB2_108;
$L__BB2_103:
	mov.b32 	%r167, %f109;
	mov.b64 	%rd277, 0;
	mov.b32 	%r656, 0;
$L__BB2_104:
	.pragma "nounroll";
	mul.wide.u32 	%rd206, %r656, 4;
	mov.u64 	%rd207, __cudart_i2opi_f;
	add.s64 	%rd208, %rd207, %rd206;
	ld.global.nc.u32 	%r507, [%rd208];
	shl.b32 	%r508, %r167, 8;
	or.b32  	%r509, %r508, -2147483648;
	mad.wide.u32 	%rd209, %r507, %r509, %rd277;
	shr.u64 	%rd277, %rd209, 32;
	add.s64 	%rd210, %rd4, %rd206;
	st.local.u32 	[%rd210], %rd209;
	add.s32 	%r656, %r656, 1;
	setp.ne.s32 	%p101, %r656, 6;
	@%p101 bra 	$L__BB2_104;
	shr.u32 	%r510, %r167, 23;
	st.local.u32 	[%rd4+24], %rd277;
	and.b32  	%r511, %r510, 31;
	and.b32  	%r512, %r510, 224;
	add.s32 	%r513, %r512, -128;
	shr.u32 	%r514, %r513, 5;
	mul.wide.u32 	%rd211, %r514, 4;
	sub.s64 	%rd79, %rd4, %rd211;
	ld.local.u32 	%r657, [%rd79+24];
	ld.local.u32 	%r658, [%rd79+20];
	setp.eq.s32 	%p102, %r511, 0;
	@%p102 bra 	$L__BB2_107;
	shr.u32 	%r515, %r167, 23;
	and.b32  	%r516, %r515, 31;
	shf.l.wrap.b32 	%r657, %r658, %r657, %r516;
	ld.local.u32 	%r517, [%rd79+16];
	shf.l.wrap.b32 	%r658, %r517, %r658, %r516;
$L__BB2_107:
	shr.u32 	%r518, %r657, 30;
	shf.l.wrap.b32 	%r519, %r658, %r657, 2;
	shl.b32 	%r520, %r658, 2;
	shr.u32 	%r521, %r519, 31;
	add.s32 	%r522, %r521, %r518;
	neg.s32 	%r523, %r522;
	setp.lt.s32 	%p103, %r167, 0;
	selp.b32 	%r659, %r523, %r522, %p103;
	xor.b32  	%r524, %r519, %r167;
	shr.s32 	%r525, %r519, 31;
	xor.b32  	%r526, %r525, %r519;
	xor.b32  	%r527, %r525, %r520;
	cvt.u64.u32 	%rd212, %r526;
	shl.b64 	%rd213, %rd212, 32;
	cvt.u64.u32 	%rd214, %r527;
	or.b64  	%rd215, %rd213, %rd214;
	cvt.rn.f64.s64 	%fd125, %rd215;
	mul.f64 	%fd126, %fd125, 0d3BF921FB54442D19;
	cvt.rn.f32.f64 	%f417, %fd126;
	neg.f32 	%f418, %f417;
	setp.lt.s32 	%p104, %r524, 0;
	selp.f32 	%f529, %f418, %f417, %p104;
$L__BB2_108:
	mul.rn.f32 	%f420, %f529, %f529;
	and.b32  	%r529, %r659, 1;
	setp.eq.b32 	%p106, %r529, 1;
	selp.f32 	%f421, 0f3F800000, %f529, %p106;
	fma.rn.f32 	%f422, %f420, %f421, 0f00000000;
	fma.rn.f32 	%f423, %f420, 0f37CBAC00, 0fBAB607ED;
	selp.f32 	%f424, %f423, 0fB94D4153, %p106;
	selp.f32 	%f425, 0f3D2AAABB, 0f3C0885E4, %p106;
	fma.rn.f32 	%f426, %f424, %f420, %f425;
	selp.f32 	%f427, 0fBEFFFFFF, 0fBE2AAAA8, %p106;
	fma.rn.f32 	%f428, %f426, %f420, %f427;
	fma.rn.f32 	%f429, %f428, %f422, %f421;
	and.b32  	%r530, %r659, 2;
	setp.eq.s32 	%p107, %r530, 0;
	mov.f32 	%f430, 0f00000000;
	sub.f32 	%f431, %f430, %f429;
	selp.f32 	%f432, %f429, %f431, %p107;
	cvt.f64.f32 	%fd127, %f432;
	mul.f64 	%fd10, %fd127, 0d3FE43EF29F4A2D04;
	@%p91 bra 	$L__BB2_116;
	setp.neu.f32 	%p108, %f104, 0f7F800000;
	@%p108 bra 	$L__BB2_111;
	mov.f32 	%f435, 0f00000000;
	mul.rn.f32 	%f530, %f102, %f435;
	mov.b32 	%r663, 0;
	bra.uni 	$L__BB2_116;
$L__BB2_111:
	mov.b32 	%r178, %f102;
	mov.b64 	%rd278, 0;
	mov.b32 	%r660, 0;
$L__BB2_112:
	.pragma "nounroll";
	mul.wide.u32 	%rd217, %r660, 4;
	mov.u64 	%rd218, __cudart_i2opi_f;
	add.s64 	%rd219, %rd218, %rd217;
	ld.global.nc.u32 	%r532, [%rd219];
	shl.b32 	%r533, %r178, 8;
	or.b32  	%r534, %r533, -2147483648;
	mad.wide.u32 	%rd220, %r532, %r534, %rd278;
	shr.u64 	%rd278, %rd220, 32;
	add.s64 	%rd221, %rd3, %rd217;
	st.local.u32 	[%rd221], %rd220;
	add.s32 	%r660, %r660, 1;
	setp.ne.s32 	%p109, %r660, 6;
	@%p109 bra 	$L__BB2_112;
	shr.u32 	%r535, %r178, 23;
	st.local.u32 	[%rd3+24], %rd278;
	and.b32  	%r181, %r535, 31;
	and.b32  	%r536, %r535, 224;
	add.s32 	%r537, %r536, -128;
	shr.u32 	%r538, %r537, 5;
	mul.wide.u32 	%rd222, %r538, 4;
	sub.s64 	%rd82, %rd3, %rd222;
	ld.local.u32 	%r661, [%rd82+24];
	ld.local.u32 	%r662, [%rd82+20];
	setp.eq.s32 	%p110, %r181, 0;
	@%p110 bra 	$L__BB2_115;
	shf.l.wrap.b32 	%r661, %r662, %r661, %r181;
	ld.local.u32 	%r539, [%rd82+16];
	shf.l.wrap.b32 	%r662, %r539, %r662, %r181;
$L__BB2_115:
	shr.u32 	%r540, %r661, 30;
	shf.l.wrap.b32 	%r541, %r662, %r661, 2;
	shl.b32 	%r542, %r662, 2;
	shr.u32 	%r543, %r541, 31;
	add.s32 	%r544, %r543, %r540;
	neg.s32 	%r545, %r544;
	setp.lt.s32 	%p111, %r178, 0;
	selp.b32 	%r663, %r545, %r544, %p111;
	xor.b32  	%r546, %r541, %r178;
	shr.s32 	%r547, %r541, 31;
	xor.b32  	%r548, %r547, %r541;
	xor.b32  	%r549, %r547, %r542;
	cvt.u64.u32 	%rd223, %r548;
	shl.b64 	%rd224, %rd223, 32;
	cvt.u64.u32 	%rd225, %r549;
	or.b64  	%rd226, %rd224, %rd225;
	cvt.rn.f64.s64 	%fd128, %rd226;
	mul.f64 	%fd129, %fd128, 0d3BF921FB54442D19;
	cvt.rn.f32.f64 	%f433, %fd129;
	neg.f32 	%f434, %f433;
	setp.lt.s32 	%p112, %r546, 0;
	selp.f32 	%f530, %f434, %f433, %p112;
$L__BB2_116:
	add.s32 	%r551, %r663, 1;
	mul.rn.f32 	%f436, %f530, %f530;
	and.b32  	%r552, %r663, 1;
	setp.eq.b32 	%p113, %r552, 1;
	selp.f32 	%f437, %f530, 0f3F800000, %p113;
	fma.rn.f32 	%f438, %f436, %f437, 0f00000000;
	fma.rn.f32 	%f439, %f436, 0f37CBAC00, 0fBAB607ED;
	selp.f32 	%f440, 0fB94D4153, %f439, %p113;
	selp.f32 	%f441, 0f3C0885E4, 0f3D2AAABB, %p113;
	fma.rn.f32 	%f442, %f440, %f436, %f441;
	selp.f32 	%f443, 0fBE2AAAA8, 0fBEFFFFFF, %p113;
	fma.rn.f32 	%f444, %f442, %f436, %f443;
	fma.rn.f32 	%f445, %f444, %f438, %f437;
	and.b32  	%r553, %r551, 2;
	setp.eq.s32 	%p114, %r553, 0;
	mov.f32 	%f446, 0f00000000;
	sub.f32 	%f447, %f446, %f445;
	selp.f32 	%f448, %f445, %f447, %p114;
	cvt.f64.f32 	%fd130, %f448;
	mul.f32 	%f449, %f21, %f108;
	cvt.f64.f32 	%fd131, %f449;
	cvt.f64.f32 	%fd132, %f538;
	fma.rn.f64 	%fd133, %fd131, 0d3FE0000000000000, %fd132;
	cvt.rn.f32.f64 	%f450, %fd133;
	cvt.f64.f32 	%fd134, %f450;
	mul.f64 	%fd135, %fd134, 0d3FB9C7224F7287EC;
	sub.f64 	%fd136, %fd10, %fd135;
	fma.rn.f64 	%fd137, %fd130, 0d3FDA955B61EE1C39, %fd136;
	add.f64 	%fd138, %fd137, 0d3FB9C7224F7287EC;
	cvt.rn.f32.f64 	%f118, %fd138;
	fma.rn.f32 	%f451, %f21, %f450, %f539;
	cvt.f64.f32 	%fd139, %f451;
	mul.f64 	%fd140, %fd139, 0d401921FB54442D18;
	cvt.rn.f32.f64 	%f119, %fd140;
	mul.f32 	%f452, %f119, 0f3F22F983;
	cvt.rni.s32.f32 	%r667, %f452;
	cvt.rn.f32.s32 	%f453, %r667;
	fma.rn.f32 	%f454, %f453, 0fBFC90FDA, %f119;
	fma.rn.f32 	%f455, %f453, 0fB3A22168, %f454;
	fma.rn.f32 	%f531, %f453, 0fA7C234C5, %f455;
	abs.f32 	%f121, %f119;
	setp.ltu.f32 	%p115, %f121, 0f47CE4780;
	@%p115 bra 	$L__BB2_124;
	setp.neu.f32 	%p116, %f121, 0f7F800000;
	@%p116 bra 	$L__BB2_119;
	mov.f32 	%f458, 0f00000000;
	mul.rn.f32 	%f531, %f119, %f458;
	mov.b32 	%r667, 0;
	bra.uni 	$L__BB2_124;
$L__BB2_119:
	mov.b32 	%r191, %f119;
	mov.b64 	%rd279, 0;
	mov.b32 	%r664, 0;
$L__BB2_120:
	.pragma "nounroll";
	mul.wide.u32 	%rd228, %r664, 4;
	mov.u64 	%rd229, __cudart_i2opi_f;
	add.s64 	%rd230, %rd229, %rd228;
	ld.global.nc.u32 	%r555, [%rd230];
	shl.b32 	%r556, %r191, 8;
	or.b32  	%r557, %r556, -2147483648;
	mad.wide.u32 	%rd231, %r555, %r557, %rd279;
	shr.u64 	%rd279, %rd231, 32;
	add.s64 	%rd232, %rd2, %rd228;
	st.local.u32 	[%rd232], %rd231;
	add.s32 	%r664, %r664, 1;
	setp.ne.s32 	%p117, %r664, 6;
	@%p117 bra 	$L__BB2_120;
	shr.u32 	%r558, %r191, 23;
	st.local.u32 	[%rd2+24], %rd279;
	and.b32  	%r194, %r558, 31;
	and.b32  	%r559, %r558, 224;
	add.s32 	%r560, %r559, -128;
	shr.u32 	%r561, %r560, 5;
	mul.wide.u32 	%rd233, %r561, 4;
	sub.s64 	%rd85, %rd2, %rd233;
	ld.local.u32 	%r665, [%rd85+24];
	ld.local.u32 	%r666, [%rd85+20];
	setp.eq.s32 	%p118, %r194, 0;
	@%p118 bra 	$L__BB2_123;
	shf.l.wrap.b32 	%r665, %r666, %r665, %r194;
	ld.local.u32 	%r562, [%rd85+16];
	shf.l.wrap.b32 	%r666, %r562, %r666, %r194;
$L__BB2_123:
	shr.u32 	%r563, %r665, 30;
	shf.l.wrap.b32 	%r564, %r666, %r665, 2;
	shl.b32 	%r565, %r666, 2;
	shr.u32 	%r566, %r564, 31;
	add.s32 	%r567, %r566, %r563;
	neg.s32 	%r568, %r567;
	setp.lt.s32 	%p119, %r191, 0;
	selp.b32 	%r667, %r568, %r567, %p119;
	xor.b32  	%r569, %r564, %r191;
	shr.s32 	%r570, %r564, 31;
	xor.b32  	%r571, %r570, %r564;
	xor.b32  	%r572, %r570, %r565;
	cvt.u64.u32 	%rd234, %r571;
	shl.b64 	%rd235, %rd234, 32;
	cvt.u64.u32 	%rd236, %r572;
	or.b64  	%rd237, %rd235, %rd236;
	cvt.rn.f64.s64 	%fd141, %rd237;
	mul.f64 	%fd142, %fd141, 0d3BF921FB54442D19;
	cvt.rn.f32.f64 	%f456, %fd142;
	neg.f32 	%f457, %f456;
	setp.lt.s32 	%p120, %r569, 0;
	selp.f32 	%f531, %f457, %f456, %p120;
$L__BB2_124:
	mul.rn.f32 	%f459, %f531, %f531;
	and.b32  	%r574, %r667, 1;
	setp.eq.b32 	%p121, %r574, 1;
	selp.f32 	%f460, 0f3F800000, %f531, %p121;
	fma.rn.f32 	%f461, %f459, %f460, 0f00000000;
	fma.rn.f32 	%f462, %f459, 0f37CBAC00, 0fBAB607ED;
	selp.f32 	%f463, %f462, 0fB94D4153, %p121;
	selp.f32 	%f464, 0f3D2AAABB, 0f3C0885E4, %p121;
	fma.rn.f32 	%f465, %f463, %f459, %f464;
	selp.f32 	%f466, 0fBEFFFFFF, 0fBE2AAAA8, %p121;
	fma.rn.f32 	%f467, %f465, %f459, %f466;
	fma.rn.f32 	%f468, %f467, %f461, %f460;
	and.b32  	%r575, %r667, 2;
	setp.eq.s32 	%p122, %r575, 0;
	mov.f32 	%f469, 0f00000000;
	sub.f32 	%f470, %f469, %f468;
	selp.f32 	%f471, %f468, %f470, %p122;
	cvt.f64.f32 	%fd143, %f471;
	mul.f64 	%fd11, %fd143, 0d3FE43EF29F4A2D04;
	add.f32 	%f472, %f537, %f21;
	cvt.f64.f32 	%fd144, %f472;
	mul.f64 	%fd145, %fd144, 0d400DFDF3B645A1CB;
	cvt.rn.f32.f64 	%f125, %fd145;
	mul.f32 	%f473, %f125, 0f3F22F983;
	cvt.rni.s32.f32 	%r671, %f473;
	cvt.rn.f32.s32 	%f474, %r671;
	fma.rn.f32 	%f475, %f474, 0fBFC90FDA, %f125;
	fma.rn.f32 	%f476, %f474, 0fB3A22168, %f475;
	fma.rn.f32 	%f532, %f474, 0fA7C234C5, %f476;
	abs.f32 	%f127, %f125;
	setp.ltu.f32 	%p123, %f127, 0f47CE4780;
	@%p123 bra 	$L__BB2_132;
	setp.neu.f32 	%p124, %f127, 0f7F800000;
	@%p124 bra 	$L__BB2_127;
	mov.f32 	%f479, 0f00000000;
	mul.rn.f32 	%f532, %f125, %f479;
	mov.b32 	%r671, 0;
	bra.uni 	$L__BB2_132;
$L__BB2_127:
	mov.b32 	%r204, %f125;
	mov.b64 	%rd280, 0;
	mov.b32 	%r668, 0;
$L__BB2_128:
	.pragma "nounroll";
	mul.wide.u32 	%rd239, %r668, 4;
	add.s64 	%rd241, %rd240, %rd239;
	ld.global.nc.u32 	%r577, [%rd241];
	shl.b32 	%r578, %r204, 8;
	or.b32  	%r579, %r578, -2147483648;
	mad.wide.u32 	%rd242, %r577, %r579, %rd280;
	shr.u64 	%rd280, %rd242, 32;
	add.s64 	%rd243, %rd1, %rd239;
	st.local.u32 	[%rd243], %rd242;
	add.s32 	%r668, %r668, 1;
	setp.ne.s32 	%p125, %r668, 6;
	@%p125 bra 	$L__BB2_128;
	shr.u32 	%r580, %r204, 23;
	st.local.u32 	[%rd1+24], %rd280;
	and.b32  	%r207, %r580, 31;
	and.b32  	%r581, %r580, 224;
	add.s32 	%r582, %r581, -128;
	shr.u32 	%r583, %r582, 5;
	mul.wide.u32 	%rd244, %r583, 4;
	sub.s64 	%rd88, %rd1, %rd244;
	ld.local.u32 	%r669, [%rd88+24];
	ld.local.u32 	%r670, [%rd88+20];
	setp.eq.s32 	%p126, %r207, 0;
	@%p126 bra 	$L__BB2_131;
	shf.l.wrap.b32 	%r669, %r670, %r669, %r207;
	ld.local.u32 	%r584, [%rd88+16];
	shf.l.wrap.b32 	%r670, %r584, %r670, %r207;
$L__BB2_131:
	shr.u32 	%r585, %r669, 30;
	shf.l.wrap.b32 	%r586, %r670, %r669, 2;
	shl.b32 	%r587, %r670, 2;
	shr.u32 	%r588, %r586, 31;
	add.s32 	%r589, %r588, %r585;
	neg.s32 	%r590, %r589;
	setp.lt.s32 	%p127, %r204, 0;
	selp.b32 	%r671, %r590, %r589, %p127;
	xor.b32  	%r591, %r586, %r204;
	shr.s32 	%r592, %r586, 31;
	xor.b32  	%r593, %r592, %r586;
	xor.b32  	%r594, %r592, %r587;
	cvt.u64.u32 	%rd245, %r593;
	shl.b64 	%rd246, %rd245, 32;
	cvt.u64.u32 	%rd247, %r594;
	or.b64  	%rd248, %rd246, %rd247;
	cvt.rn.f64.s64 	%fd146, %rd248;
	mul.f64 	%fd147, %fd146, 0d3BF921FB54442D19;
	cvt.rn.f32.f64 	%f477, %fd147;
	neg.f32 	%f478, %f477;
	setp.lt.s32 	%p128, %r591, 0;
	selp.f32 	%f532, %f478, %f477, %p128;
$L__BB2_132:
	add.s32 	%r596, %r671, 1;
	mul.rn.f32 	%f480, %f532, %f532;
	and.b32  	%r597, %r671, 1;
	setp.eq.b32 	%p129, %r597, 1;
	selp.f32 	%f481, %f532, 0f3F800000, %p129;
	fma.rn.f32 	%f482, %f480, %f481, 0f00000000;
	fma.rn.f32 	%f483, %f480, 0f37CBAC00, 0fBAB607ED;
	selp.f32 	%f484, 0fB94D4153, %f483, %p129;
	selp.f32 	%f485, 0f3C0885E4, 0f3D2AAABB, %p129;
	fma.rn.f32 	%f486, %f484, %f480, %f485;
	selp.f32 	%f487, 0fBE2AAAA8, 0fBEFFFFFF, %p129;
	fma.rn.f32 	%f488, %f486, %f480, %f487;
	fma.rn.f32 	%f489, %f488, %f482, %f481;
	and.b32  	%r598, %r596, 2;
	setp.eq.s32 	%p130, %r598, 0;
	mov.f32 	%f490, 0f00000000;
	sub.f32 	%f491, %f490, %f489;
	selp.f32 	%f492, %f489, %f491, %p130;
	cvt.f64.f32 	%fd148, %f492;
	fma.rn.f32 	%f493, %f21, %f118, %f538;
	cvt.f64.f32 	%fd149, %f493;
	mul.f64 	%fd150, %fd149, 0d3FB9C7224F7287EC;
	sub.f64 	%fd151, %fd11, %fd150;
	fma.rn.f64 	%fd152, %fd148, 0d3FDA955B61EE1C39, %fd151;
	add.f64 	%fd153, %fd152, 0d3FB9C7224F7287EC;
	cvt.rn.f32.f64 	%f494, %fd153;
	fma.rn.f32 	%f495, %f108, 0f40000000, %f95;
	fma.rn.f32 	%f496, %f118, 0f40000000, %f495;
	add.f32 	%f512, %f496, %f494;
	mul.f32 	%f497, %f21, %f95;
	cvt.f64.f32 	%fd154, %f497;
	cvt.f64.f32 	%fd155, %f538;
	fma.rn.f64 	%fd156, %fd154, 0d3FE0000000000000, %fd155;
	cvt.rn.f32.f64 	%f498, %fd156;
	fma.rn.f32 	%f499, %f498, 0f40000000, %f538;
	mul.f32 	%f500, %f21, %f108;
	cvt.f64.f32 	%fd157, %f500;
	fma.rn.f64 	%fd158, %fd157, 0d3FE0000000000000, %fd155;
	cvt.rn.f32.f64 	%f501, %fd158;
	fma.rn.f32 	%f502, %f501, 0f40000000, %f499;
	add.f32 	%f513, %f502, %f493;
	add.s32 	%r639, %r639, 1;
	add.s32 	%r638, %r638, 1;
	setp.ne.s32 	%p131, %r638, %r111;
	@%p131 bra 	$L__BB2_66;
$L__BB2_133:
	cvt.rn.f32.s32 	%f503, %r672;
	mov.u32 	%r600, %tid.y;
	shl.b32 	%r601, %r600, 1;
	mov.u32 	%r602, %tid.x;
	add.s32 	%r603, %r601, %r602;
	mov.u32 	%r604, data;
	mad.lo.s32 	%r605, %r603, 48, %r604;
	st.shared.f32 	[%r605], %f503;
	st.shared.f32 	[%r605+4], %f537;
	st.shared.f32 	[%r605+8], %f538;
	st.shared.f32 	[%r605+12], %f533;
	st.shared.f32 	[%r605+16], %f534;
	st.shared.f32 	[%r605+20], %f539;
	st.shared.f32 	[%r605+24], %f535;
	st.shared.f32 	[%r605+28], %f536;
	ret;

}
	// .globl	end_simulation
.visible .entry end_simulation(
	.param .u64 .ptr .align 1 end_simulation_param_0,
	.param .u64 .ptr .align 1 end_simulation_param_1
)
{
	.reg .b32 	%r<8>;
	.reg .b32 	%f<7>;
	.reg .b64 	%rd<5>;

	ld.param.u64 	%rd1, [end_simulation_param_0];
	cvta.to.global.u64 	%rd2, %rd1;
	mov.u32 	%r1, %tid.x;
	mov.u32 	%r2, %tid.y;
	shl.b32 	%r3, %r2, 1;
	add.s32 	%r4, %r3, %r1;
	mov.u32 	%r5, data;
	mad.lo.s32 	%r6, %r4, 48, %r5;
	ld.shared.f32 	%f1, [%r6+8];
	mul.lo.s32 	%r7, %r4, 6;
	mul.wide.u32 	%rd3, %r7, 4;
	add.s64 	%rd4, %rd2, %rd3;
	st.global.f32 	[%rd4], %f1;
	ld.shared.f32 	%f2, [%r6+12];
	st.global.f32 	[%rd4+4], %f2;
	ld.shared.f32 	%f3, [%r6+16];
	st.global.f32 	[%rd4+8], %f3;
	ld.shared.f32 	%f4, [%r6+20];
	st.global.f32 	[%rd4+12], %f4;
	ld.shared.f32 	%f5, [%r6+24];
	st.global.f32 	[%rd4+16], %f5;
	ld.shared.f32 	%f6, [%r6+28];
	st.global.f32 	[%rd4+20], %f6;
	ret;

}


// ===== COMPILED SASS (sm_100) =====

	.target	sm_100

	.elftype	@"ET_EXEC"


//--------------------- .note.nv.tkinfo           --------------------------
	.section	.note.nv.tkinfo,"",@"SHT_NOTE"
	.sectionflags	@"SHF_NOTE_NV_TKINFO"
	.tkinfo
        /*0018*/ 	.word	0x00000002
        /*0030*/ 	.string	""
        /*0030*/ 	.string	"ptxas"
        /*0030*/ 	.string	"Cuda compilation tools, release 13.0, V13.0.88"
        /*0030*/ 	.string	"Build cuda_13.0.r13.0/compiler.36424714_0"
        /*0030*/ 	.string	"-arch sm_100 -m 64 "



//--------------------- .note.nv.cuinfo           --------------------------
	.section	.note.nv.cuinfo,"",@"SHT_NOTE"
	.sectionflags	@"SHF_NOTE_NV_CUINFO"
        /*0018*/ 	.short	0x0002
        /*001a*/ 	.short	0x0064
        /*001c*/ 	.short	0x0082
	.zero		2


//--------------------- .nv.info                  --------------------------
	.section	.nv.info,"",@"SHT_CUDA_INFO"
	.align	4


	//----- nvinfo : EIATTR_REGCOUNT
	.align		4
        /*0000*/ 	.byte	0x04, 0x2f
        /*0002*/ 	.short	(.L_18 - .L_17)
	.align		4
.L_17:
        /*0004*/ 	.word	index@(_Z10initkerneli)
        /*0008*/ 	.word	0x0000001f


	//----- nvinfo : EIATTR_FRAME_SIZE
	.align		4
.L_18:
        /*000c*/ 	.byte	0x04, 0x11
        /*000e*/ 	.short	(.L_20 - .L_19)
	.align		4
.L_19:
        /*0010*/ 	.word	index@(_Z10initkerneli)
        /*0014*/ 	.word	0x00000000


	//----- nvinfo : EIATTR_REGCOUNT
	.align		4
.L_20:
        /*0018*/ 	.byte	0x04, 0x2f
        /*001a*/ 	.short	(.L_22 - .L_21)
	.align		4
.L_21:
        /*001c*/ 	.word	index@(prepare_simulation)
        /*0020*/ 	.word	0x0000000a


	//----- nvinfo : EIATTR_FRAME_SIZE
	.align		4
.L_22:
        /*0024*/ 	.byte	0x04, 0x11
        /*0026*/ 	.short	(.L_24 - .L_23)
	.align		4
.L_23:
        /*0028*/ 	.word	index@(prepare_simulation)
        /*002c*/ 	.word	0x00000000


	//----- nvinfo : EIATTR_REGCOUNT
	.align		4
.L_24:
        /*0030*/ 	.byte	0x04, 0x2f
        /*0032*/ 	.short	(.L_26 - .L_25)
	.align		4
.L_25:
        /*0034*/ 	.word	index@(continue_simulation)
        /*0038*/ 	.word	0x00000020


	//----- nvinfo : EIATTR_FRAME_SIZE
	.align		4
.L_26:
        /*003c*/ 	.byte	0x04, 0x11
        /*003e*/ 	.short	(.L_28 - .L_27)
	.align		4
.L_27:
        /*0040*/ 	.word	index@($__internal_0_$__cuda_sm3x_div_rn_noftz_f32_slowpath)
        /*0044*/ 	.word	0x00000020


	//----- nvinfo : EIATTR_FRAME_SIZE
	.align		4
.L_28:
        /*0048*/ 	.byte	0x04, 0x11
        /*004a*/ 	.short	(.L_30 - .L_29)
	.align		4
.L_29:
        /*004c*/ 	.word	index@(continue_simulation)
        /*0050*/ 	.word	0x00000020


	//----- nvinfo : EIATTR_REGCOUNT
	.align		4
.L_30:
        /*0054*/ 	.byte	0x04, 0x2f
        /*0056*/ 	.short	(.L_32 - .L_31)
	.align		4
.L_31:
        /*0058*/ 	.word	index@(end_simulation)
        /*005c*/ 	.word	0x0000000e


	//----- nvinfo : EIATTR_FRAME_SIZE
	.align		4
.L_32:
        /*0060*/ 	.byte	0x04, 0x11
        /*0062*/ 	.short	(.L_34 - .L_33)
	.align		4
.L_33:
        /*0064*/ 	.word	index@(end_simulation)
        /*0068*/ 	.word	0x00000000


	//----- nvinfo : EIATTR_MIN_STACK_SIZE
	.align		4
.L_34:
        /*006c*/ 	.byte	0x04, 0x12
        /*006e*/ 	.short	(.L_36 - .L_35)
	.align		4
.L_35:
        /*0070*/ 	.word	index@(end_simulation)
        /*0074*/ 	.word	0x00000000


	//----- nvinfo : EIATTR_MIN_STACK_SIZE
	.align		4
.L_36:
        /*0078*/ 	.byte	0x04, 0x12
        /*007a*/ 	.short	(.L_38 - .L_37)
	.align		4
.L_37:
        /*007c*/ 	.word	index@(continue_simulation)
        /*0080*/ 	.word	0x00000020


	//----- nvinfo : EIATTR_MIN_STACK_SIZE
	.align		4
.L_38:
        /*0084*/ 	.byte	0x04, 0x12
        /*0086*/ 	.short	(.L_40 - .L_39)
	.align		4
.L_39:
        /*0088*/ 	.word	index@(prepare_simulation)
        /*008c*/ 	.word	0x00000000


	//----- nvinfo : EIATTR_MIN_STACK_SIZE
	.align		4
.L_40:
        /*0090*/ 	.byte	0x04, 0x12
        /*0092*/ 	.short	(.L_42 - .L_41)
	.align		4
.L_41:
        /*0094*/ 	.word	index@(_Z10initkerneli)
        /*0098*/ 	.word	0x00000000
.L_42:


//--------------------- .nv.compat                --------------------------
	.section	.nv.compat,"",@"SHT_CUDA_COMPAT_INFO"
	.align	4
        /*0000*/ 	.byte	0x02, 0x09, 0x00, 0x00, 0x02, 0x02, 0x01, 0x00, 0x02, 0x05, 0x05, 0x00, 0x03, 0x07, 0x01, 0x01
        /*0010*/ 	.byte	0x02, 0x03, 0x00, 0x00, 0x02, 0x06, 0x01, 0x00, 0x04, 0x0b, 0x08, 0x00, 0x01, 0x00, 0x00, 0x00
        /*0020*/ 	.byte	0x00, 0x00, 0x00, 0x00


//--------------------- .nv.info.end_simulation   --------------------------
	.section	.nv.info.end_simulation,"",@"SHT_CUDA_INFO"
	.sectionflags	@""
	.align	4


	//----- nvinfo : EIATTR_CUDA_API_VERSION
	.align		4
        /*0000*/ 	.byte	0x04, 0x37
        /*0002*/ 	.short	(.L_44 - .L_43)
.L_43:
        /*0004*/ 	.word	0x00000082


	//----- nvinfo : EIATTR_KPARAM_INFO
	.align		4
.L_44:
        /*0008*/ 	.byte	0x04, 0x17
        /*000a*/ 	.short	(.L_46 - .L_45)
.L_45:
        /*000c*/ 	.word	0x00000000
        /*0010*/ 	.short	0x0001
        /*0012*/ 	.short	0x0008
        /*0014*/ 	.byte	0x00, 0xf5, 0x21, 0x00


	//----- nvinfo : EIATTR_KPARAM_INFO
	.align		4
.L_46:
        /*0018*/ 	.byte	0x04, 0x17
        /*001a*/ 	.short	(.L_48 - .L_47)
.L_47:
        /*001c*/ 	.word	0x00000000
        /*0020*/ 	.short	0x0000
        /*0022*/ 	.short	0x0000
        /*0024*/ 	.byte	0x00, 0xf5, 0x21, 0x00


	//----- nvinfo : EIATTR_SPARSE_MMA_MASK
	.align		4
.L_48:
        /*0028*/ 	.byte	0x03, 0x50
        /*002a*/ 	.short	0x0000


	//----- nvinfo : EIATTR_MAXREG_COUNT
	.align		4
        /*002c*/ 	.byte	0x03, 0x1b
        /*002e*/ 	.short	0x00ff


	//----- nvinfo : EIATTR_MERCURY_ISA_VERSION
	.align		4
        /*0030*/ 	.byte	0x03, 0x5f
        /*0032*/ 	.short	0x0101


	//----- nvinfo : EIATTR_VRC_CTA_INIT_COUNT
	.align		4
        /*0034*/ 	.byte	0x02, 0x4a
	.zero		1
	.zero		1


	//----- nvinfo : EIATTR_EXIT_INSTR_OFFSETS
	.align		4
        /*0038*/ 	.byte	0x04, 0x1c
        /*003a*/ 	.short	(.L_50 - .L_49)


	//   ....[0]....
.L_49:
        /*003c*/ 	.word	0x00000140


	//----- nvinfo : EIATTR_CBANK_PARAM_SIZE
	.align		4
.L_50:
        /*0040*/ 	.byte	0x03, 0x19
        /*0042*/ 	.short	0x0010


	//----- nvinfo : EIATTR_PARAM_CBANK
	.align		4
        /*0044*/ 	.byte	0x04, 0x0a
        /*0046*/ 	.short	(.L_52 - .L_51)
	.align		4
.L_51:
        /*0048*/ 	.word	index@(.nv.constant0.end_simulation)
        /*004c*/ 	.short	0x0380
        /*004e*/ 	.short	0x0010


	//----- nvinfo : EIATTR_SW_WAR
	.align		4
.L_52:
        /*0050*/ 	.byte	0x04, 0x36
        /*0052*/ 	.short	(.L_54 - .L_53)
.L_53:
        /*0054*/ 	.word	0x00000008
.L_54:


//--------------------- .nv.info.continue_simulation --------------------------
	.section	.nv.info.continue_simulation,"",@"SHT_CUDA_INFO"
	.sectionflags	@""
	.align	4


	//----- nvinfo : EIATTR_CUDA_API_VERSION
	.align		4
        /*0000*/ 	.byte	0x04, 0x37
        /*0002*/ 	.short	(.L_56 - .L_55)
.L_55:
        /*0004*/ 	.word	0x00000082


	//----- nvinfo : EIATTR_KPARAM_INFO
	.align		4
.L_56:
        /*0008*/ 	.byte	0x04, 0x17
        /*000a*/ 	.short	(.L_58 - .L_57)
.L_57:
        /*000c*/ 	.word	0x00000000
        /*0010*/ 	.short	0x0001
        /*0012*/ 	.short	0x0008
        /*0014*/ 	.byte	0x00, 0xf5, 0x21, 0x00


	//----- nvinfo : EIATTR_KPARAM_INFO
	.align		4
.L_58:
        /*0018*/ 	.byte	0x04, 0x17
        /*001a*/ 	.short	(.L_60 - .L_59)
.L_59:
        /*001c*/ 	.word	0x00000000
        /*0020*/ 	.short	0x0000
        /*0022*/ 	.short	0x0000
        /*0024*/ 	.byte	0x00, 0xf5, 0x21, 0x00


	//----- nvinfo : EIATTR_SPARSE_MMA_MASK
	.align		4
.L_60:
        /*0028*/ 	.byte	0x03, 0x50
        /*002a*/ 	.short	0x0000


	//----- nvinfo : EIATTR_MAXREG_COUNT
	.align		4
        /*002c*/ 	.byte	0x03, 0x1b
        /*002e*/ 	.short	0x00ff


	//----- nvinfo : EIATTR_MERCURY_ISA_VERSION
	.align		4
        /*0030*/ 	.byte	0x03, 0x5f
        /*0032*/ 	.short	0x0101


	//----- nvinfo : EIATTR_VRC_CTA_INIT_COUNT
	.align		4
        /*0034*/ 	.byte	0x02, 0x4a
	.zero		1
	.zero		1


	//----- nvinfo : EIATTR_EXIT_INSTR_OFFSETS
	.align		4
        /*0038*/ 	.byte	0x04, 0x1c
        /*003a*/ 	.short	(.L_62 - .L_61)


	//   ....[0]....
.L_61:
        /*003c*/ 	.word	0x00006940


	//----- nvinfo : EIATTR_CRS_STACK_SIZE
	.align		4
.L_62:
        /*0040*/ 	.byte	0x04, 0x1e
        /*0042*/ 	.short	(.L_64 - .L_63)
.L_63:
        /*0044*/ 	.word	0x00000000


	//----- nvinfo : EIATTR_CBANK_PARAM_SIZE
	.align		4
.L_64:
        /*0048*/ 	.byte	0x03, 0x19
        /*004a*/ 	.short	0x0010


	//----- nvinfo : EIATTR_PARAM_CBANK
	.align		4
        /*004c*/ 	.byte	0x04, 0x0a
        /*004e*/ 	.short	(.L_66 - .L_65)
	.align		4
.L_65:
        /*0050*/ 	.word	index@(.nv.constant0.continue_simulation)
        /*0054*/ 	.short	0x0380
        /*0056*/ 	.short	0x0010


	//----- nvinfo : EIATTR_SW_WAR
	.align		4
.L_66:
        /*0058*/ 	.byte	0x04, 0x36
        /*005a*/ 	.short	(.L_68 - .L_67)
.L_67:
        /*005c*/ 	.word	0x00000008
.L_68:


//--------------------- .nv.info.prepare_simulation --------------------------
	.section	.nv.info.prepare_simulation,"",@"SHT_CUDA_INFO"
	.sectionflags	@""
	.align	4


	//----- nvinfo : EIATTR_CUDA_API_VERSION
	.align		4
        /*0000*/ 	.byte	0x04, 0x37
        /*0002*/ 	.short	(.L_70 - .L_69)
.L_69:
        /*0004*/ 	.word	0x00000082


	//----- nvinfo : EIATTR_KPARAM_INFO
	.align		4
.L_70:
        /*0008*/ 	.byte	0x04, 0x17
        /*000a*/ 	.short	(.L_72 - .L_71)
.L_71:
        /*000c*/ 	.word	0x00000000
        /*0010*/ 	.short	0x0001
        /*0012*/ 	.short	0x0008
        /*0014*/ 	.byte	0x00, 0xf5, 0x21, 0x00


	//----- nvinfo : EIATTR_KPARAM_INFO
	.align		4
.L_72:
        /*0018*/ 	.byte	0x04, 0x17
        /*001a*/ 	.short	(.L_74 - .L_73)
.L_73:
        /*001c*/ 	.word	0x00000000
        /*0020*/ 	.short	0x0000
        /*0022*/ 	.short	0x0000
        /*0024*/ 	.byte	0x00, 0xf5, 0x21, 0x00


	//----- nvinfo : EIATTR_SPARSE_MMA_MASK
	.align		4
.L_74:
        /*0028*/ 	.byte	0x03, 0x50
        /*002a*/ 	.short	0x0000


	//----- nvinfo : EIATTR_MAXREG_COUNT
	.align		4
        /*002c*/ 	.byte	0x03, 0x1b
        /*002e*/ 	.short	0x00ff


	//----- nvinfo : EIATTR_MERCURY_ISA_VERSION
	.align		4
        /*0030*/ 	.byte	0x03, 0x5f
        /*0032*/ 	.short	0x0101


	//----- nvinfo : EIATTR_VRC_CTA_INIT_COUNT
	.align		4
        /*0034*/ 	.byte	0x02, 0x4a
	.zero		1
	.zero		1


	//----- nvinfo : EIATTR_EXIT_INSTR_OFFSETS
	.align		4
        /*0038*/ 	.byte	0x04, 0x1c
        /*003a*/ 	.short	(.L_76 - .L_75)


	//   ....[0]....
.L_75:
        /*003c*/ 	.word	0x000000d0


	//----- nvinfo : EIATTR_CBANK_PARAM_SIZE
	.align		4
.L_76:
        /*0040*/ 	.byte	0x03, 0x19
        /*0042*/ 	.short	0x0010


	//----- nvinfo : EIATTR_PARAM_CBANK
	.align		4
        /*0044*/ 	.byte	0x04, 0x0a
        /*0046*/ 	.short	(.L_78 - .L_77)
	.align		4
.L_77:
        /*0048*/ 	.word	index@(.nv.constant0.prepare_simulation)
        /*004c*/ 	.short	0x0380
        /*004e*/ 	.short	0x0010


	//----- nvinfo : EIATTR_SW_WAR
	.align		4
.L_78:
        /*0050*/ 	.byte	0x04, 0x36
        /*0052*/ 	.short	(.L_80 - .L_79)
.L_79:
        /*0054*/ 	.word	0x00000008
.L_80:


//--------------------- .nv.info._Z10initkerneli  --------------------------
	.section	.nv.info._Z10initkerneli,"",@"SHT_CUDA_INFO"
	.sectionflags	@""
	.align	4


	//----- nvinfo : EIATTR_CUDA_API_VERSION
	.align		4
        /*0000*/ 	.byte	0x04, 0x37
        /*0002*/ 	.short	(.L_82 - .L_81)
.L_81:
        /*0004*/ 	.word	0x00000082


	//----- nvinfo : EIATTR_KPARAM_INFO
	.align		4
.L_82:
        /*0008*/ 	.byte	0x04, 0x17
        /*000a*/ 	.short	(.L_84 - .L_83)
.L_83:
        /*000c*/ 	.word	0x00000000
        /*0010*/ 	.short	0x0000
        /*0012*/ 	.short	0x0000
        /*0014*/ 	.byte	0x00, 0xf0, 0x11, 0x00


	//----- nvinfo : EIATTR_SPARSE_MMA_MASK
	.align		4
.L_84:
        /*0018*/ 	.byte	0x03, 0x50
        /*001a*/ 	.short	0x0000


	//----- nvinfo : EIATTR_MAXREG_COUNT
	.align		4
        /*001c*/ 	.byte	0x03, 0x1b
        /*001e*/ 	.short	0x00ff


	//----- nvinfo : EIATTR_EXTERNS
	.align		4
        /*0020*/ 	.byte	0x04, 0x0f
        /*0022*/ 	.short	(.L_86 - .L_85)


	//   ....[0]....
	.align		4
.L_85:
        /*0024*/ 	.word	index@(malloc)


	//----- nvinfo : EIATTR_MERCURY_ISA_VERSION
	.align		4
.L_86:
        /*0028*/ 	.byte	0x03, 0x5f
        /*002a*/ 	.short	0x0101


	//----- nvinfo : EIATTR_VRC_CTA_INIT_COUNT
	.align		4
        /*002c*/ 	.byte	0x02, 0x4a
	.zero		1
	.zero		1


	//----- nvinfo : EIATTR_SYSCALL_OFFSETS
	.align		4
        /*0030*/ 	.byte	0x04, 0x46
        /*0032*/ 	.short	(.L_88 - .L_87)


	//   ....[0]....
.L_87:
        /*0034*/ 	.word	0x000000b0


	//----- nvinfo : EIATTR_EXIT_INSTR_OFFSETS
	.align		4
.L_88:
        /*0038*/ 	.byte	0x04, 0x1c
        /*003a*/ 	.short	(.L_90 - .L_89)


	//   ....[0]....
.L_89:
        /*003c*/ 	.word	0x00000fc0


	//----- nvinfo : EIATTR_CRS_STACK_SIZE
	.align		4
.L_90:
        /*0040*/ 	.byte	0x04, 0x1e
        /*0042*/ 	.short	(.L_92 - .L_91)
.L_91:
        /*0044*/ 	.word	0x00000000


	//----- nvinfo : EIATTR_CBANK_PARAM_SIZE
	.align		4
.L_92:
        /*0048*/ 	.byte	0x03, 0x19
        /*004a*/ 	.short	0x0004


	//----- nvinfo : EIATTR_PARAM_CBANK
	.align		4
        /*004c*/ 	.byte	0x04, 0x0a
        /*004e*/ 	.short	(.L_94 - .L_93)
	.align		4
.L_93:
        /*0050*/ 	.word	index@(.nv.constant0._Z10initkerneli)
        /*0054*/ 	.short	0x0380
        /*0056*/ 	.short	0x0004


	//----- nvinfo : EIATTR_SW_WAR
	.align		4
.L_94:
        /*0058*/ 	.byte	0x04, 0x36
        /*005a*/ 	.short	(.L_96 - .L_95)
.L_95:
        /*005c*/ 	.word	0x00000008
.L_96:


//--------------------- .nv.callgraph             --------------------------
	.section	.nv.callgraph,"",@"SHT_CUDA_CALLGRAPH"
	.align	4
	.sectionentsize	8
	.align		4
        /*0000*/ 	.word	0x00000000
	.align		4
        /*0004*/ 	.word	0xffffffff
	.align		4
        /*0008*/ 	.word	index@(_Z10initkerneli)
	.align		4
        /*000c*/ 	.word	index@(malloc)
	.align		4
        /*0010*/ 	.word	0x00000000
	.align		4
        /*0014*/ 	.word	0xfffffffe
	.align		4
        /*0018*/ 	.word	0x00000000
	.align		4
        /*001c*/ 	.word	0xfffffffd
	.align		4
        /*0020*/ 	.word	0x00000000
	.align		4
        /*0024*/ 	.word	0xfffffffc


//--------------------- .nv.constant4             --------------------------
	.section	.nv.constant4,"a",@progbits
	.align	8
	.align		8
.nv.constant4:
        /*0000*/ 	.dword	precalc_xorwow_matrix
	.align		8
        /*0008*/ 	.dword	precalc_xorwow_offset_matrix
	.align		8
        /*0010*/ 	.dword	mrg32k3aM1
	.align		8
        /*0018*/ 	.dword	mrg32k3aM2
	.align		8
        /*0020*/ 	.dword	mrg32k3aM1SubSeq
	.align		8
        /*0028*/ 	.dword	mrg32k3aM2SubSeq
	.align		8
        /*0030*/ 	.dword	mrg32k3aM1Seq
	.align		8
        /*0038*/ 	.dword	mrg32k3aM2Seq
	.align		8
        /*0040*/ 	.dword	curand_states
	.align		8
        /*0048*/ 	.dword	__cudart_i2opi_f
	.align		8
        /*0050*/ 	.dword	malloc


//--------------------- .nv.constant3             --------------------------
	.section	.nv.constant3,"a",@progbits
	.align	8
.nv.constant3:
	.type		__cr_lgamma_table,@object
	.size		__cr_lgamma_table,(steps_per_kernel_call - __cr_lgamma_table)
__cr_lgamma_table:
        /*0000*/ 	.byte	0x00, 0x00, 0x00, 0x00, 0x00, 0x00, 0x00, 0x00, 0x00, 0x00, 0x00, 0x00, 0x00, 0x00, 0x00, 0x00
        /*0010*/ 	.byte	0xef, 0x39, 0xfa, 0xfe, 0x42, 0x2e, 0xe6, 0x3f, 0x02, 0x20, 0x2a, 0xfa, 0x0b, 0xab, 0xfc, 0x3f
        /*0020*/ 	.byte	0xf9, 0x2c, 0x92, 0x7c, 0xa7, 0x6c, 0x09, 0x40, 0xc9, 0x79, 0x44, 0x3c, 0x64, 0x26, 0x13, 0x40
        /*0030*/ 	.byte	0xca, 0x01, 0xcf, 0x3a, 0x27, 0x51, 0x1a, 0x40, 0x30, 0xcc, 0x2d, 0xf3, 0xe1, 0x0c, 0x21, 0x40
        /*0040*/ 	.byte	0x0d, 0xb7, 0xfc, 0x82, 0x8e, 0x35, 0x25, 0x40
	.type		steps_per_kernel_call,@object
	.size		steps_per_kernel_call,(steps_per_period - steps_per_kernel_call)
steps_per_kernel_call:
        /*0048*/ 	.byte	0xc8, 0x00, 0x00, 0x00
	.type		steps_per_period,@object
	.size		steps_per_period,(periods - steps_per_period)
steps_per_period:
        /*004c*/ 	.byte	0xd0, 0x07, 0x00, 0x00
	.type		periods,@object
	.size		periods,(number_of_threads - periods)
periods:
        /*0050*/ 	.byte	0x01, 0x00, 0x00, 0x00
	.type		number_of_threads,@object
	.size		number_of_threads,(afterstep_every - number_of_threads)
number_of_threads:
        /*0054*/ 	.byte	0x04, 0x00, 0x00, 0x00
	.type		afterstep_every,@object
	.size		afterstep_every,(dt - afterstep_every)
afterstep_every:
        /*0058*/ 	.byte	0x01, 0x00, 0x00, 0x00
	.type		dt,@object
	.size		dt,(.L_15 - dt)
dt:
        /*005c*/ 	.byte	0xc8, 0x4a, 0x09, 0x3b
.L_15:


//--------------------- .text.end_simulation      --------------------------
	.section	.text.end_simulation,"ax",@progbits
	.align	128
        .global         end_simulation
        .type           end_simulation,@function
        .size           end_simulation,(.L_x_91 - end_simulation)
        .other          end_simulation,@"STO_CUDA_ENTRY STV_DEFAULT"
end_simulation:
.text.end_simulation:
[----:B------:R-:W-:Y:S01]  /*0000*/  LDC R1, c[0x0][0x37c] ;  /* 0x0000df00ff017b82 */ /* 0x000fe20000000800 */
[----:B------:R-:W0:Y:S01]  /*0010*/  S2R R0, SR_TID.X ;  /* 0x0000000000007919 */ /* 0x000e220000002100 */
[----:B------:R-:W-:Y:S01]  /*0020*/  MOV R2, 0x400 ;  /* 0x0000040000027802 */ /* 0x000fe20000000f00 */
[----:B------:R-:W1:Y:S01]  /*0030*/  LDCU.64 UR4, c[0x0][0x358] ;  /* 0x00006b00ff0477ac */ /* 0x000e620008000a00 */
[----:B------:R-:W0:Y:S01]  /*0040*/  S2R R5, SR_TID.Y ;  /* 0x0000000000057919 */ /* 0x000e220000002200 */
[----:B------:R-:W2:Y:S01]  /*0050*/  S2R R3, SR_CgaCtaId ;  /* 0x0000000000037919 */ /* 0x000ea20000008800 */
[----:B0-----:R-:W-:Y:S02]  /*0060*/  LEA R0, R5, R0, 0x1 ;  /* 0x0000000005007211 */ /* 0x001fe400078e08ff */
[----:B--2---:R-:W-:-:S03]  /*0070*/  LEA R3, R3, R2, 0x18 ;  /* 0x0000000203037211 */ /* 0x004fc600078ec0ff */
[C---:B------:R-:W-:Y:S02]  /*0080*/  IMAD R5, R0.reuse, 0x6, RZ ;  /* 0x0000000600057824 */ /* 0x040fe400078e02ff */
[----:B------:R-:W-:Y:S02]  /*0090*/  IMAD R4, R0, 0x30, R3 ;  /* 0x0000003000047824 */ /* 0x000fe400078e0203 */
[----:B------:R-:W0:Y:S03]  /*00a0*/  LDC.64 R2, c[0x0][0x380] ;  /* 0x0000e000ff027b82 */ /* 0x000e260000000a00 */
[----:B------:R-:W1:Y:S04]  /*00b0*/  LDS.64 R6, [R4+0x8] ;  /* 0x0000080004067984 */ /* 0x000e680000000a00 */
[----:B------:R-:W2:Y:S01]  /*00c0*/  LDS.128 R8, [R4+0x10] ;  /* 0x0000100004087984 */ /* 0x000ea20000000c00 */
[----:B0-----:R-:W-:-:S05]  /*00d0*/  IMAD.WIDE.U32 R2, R5, 0x4, R2 ;  /* 0x0000000405027825 */ /* 0x001fca00078e0002 */
[----:B-1----:R-:W-:Y:S04]  /*00e0*/  STG.E desc[UR4][R2.64], R6 ;  /* 0x0000000602007986 */ /* 0x002fe8000c101904 */
[----:B------:R-:W-:Y:S04]  /*00f0*/  STG.E desc[UR4][R2.64+0x4], R7 ;  /* 0x0000040702007986 */ /* 0x000fe8000c101904 */
[----:B--2---:R-:W-:Y:S04]  /*0100*/  STG.E desc[UR4][R2.64+0x8], R8 ;  /* 0x0000080802007986 */ /* 0x004fe8000c101904 */
[----:B------:R-:W-:Y:S04]  /*0110*/  STG.E desc[UR4][R2.64+0xc], R9 ;  /* 0x00000c0902007986 */ /* 0x000fe8000c101904 */
[----:B------:R-:W-:Y:S04]  /*0120*/  STG.E desc[UR4][R2.64+0x10], R10 ;  /* 0x0000100a02007986 */ /* 0x000fe8000c101904 */
[----:B------:R-:W-:Y:S01]  /*0130*/  STG.E desc[UR4][R2.64+0x14], R11 ;  /* 0x0000140b02007986 */ /* 0x000fe2000c101904 */
[----:B------:R-:W-:Y:S05]  /*0140*/  EXIT ;  /* 0x000000000000794d */ /* 0x000fea0003800000 */
.L_x_0:
[----:B------:R-:W-:-:S00]  /*0150*/  BRA `(.L_x_0) ;  /* 0xfffffffc00fc7947 */ /* 0x000fc0000383ffff */
[----:B------:R-:W-:-:S00]  /*0160*/  NOP ;  /* 0x0000000000007918 */ /* 0x000fc00000000000 */
        /* <DEDUP_REMOVED lines=9> */
.L_x_91:


//--------------------- .text.continue_simulation --------------------------
	.section	.text.continue_simulation,"ax",@progbits
	.align	128
        .global         continue_simulation
        .type           continue_simulation,@function
        .size           continue_simulation,(.L_x_90 - continue_simulation)
        .other          continue_simulation,@"STO_CUDA_ENTRY STV_DEFAULT"
continue_simulation:
.text.continue_simulation:
[----:B------:R-:W0:Y:S01]  /*0000*/  LDC R1, c[0x0][0x37c] ;  /* 0x0000df00ff017b82 */ /* 0x000e220000000800 */
[----:B------:R-:W1:Y:S01]  /*0010*/  S2R R3, SR_CgaCtaId ;  /* 0x0000000000037919 */ /* 0x000e620000008800 */
[----:B------:R-:W-:Y:S01]  /*0020*/  MOV R2, 0x400 ;  /* 0x0000040000027802 */ /* 0x000fe20000000f00 */
[----:B------:R-:W-:Y:S01]  /*0030*/  UMOV UR10, 0x54442d18 ;  /* 0x54442d18000a7882 */ /* 0x000fe20000000000 */
[----:B------:R-:W-:Y:S01]  /*0040*/  UMOV UR11, 0x401921fb ;  /* 0x401921fb000b7882 */ /* 0x000fe20000000000 */
[----:B------:R-:W2:Y:S01]  /*0050*/  S2R R0, SR_TID.X ;  /* 0x0000000000007919 */ /* 0x000ea20000002100 */
[----:B------:R-:W3:Y:S01]  /*0060*/  LDCU.64 UR8, c[0x0][0x358] ;  /* 0x00006b00ff0877ac */ /* 0x000ee20008000a00 */
[----:B------:R-:W-:Y:S01]  /*0070*/  BSSY.RECONVERGENT B0, `(.L_x_1) ;  /* 0x000004c000007945 */ /* 0x000fe20003800200 */
[----:B0-----:R-:W-:Y:S01]  /*0080*/  VIADD R1, R1, 0xffffffe0 ;  /* 0xffffffe001017836 */ /* 0x001fe20000000000 */
[----:B------:R-:W2:Y:S01]  /*0090*/  S2R R5, SR_TID.Y ;  /* 0x0000000000057919 */ /* 0x000ea20000002200 */
[----:B-1----:R-:W-:Y:S01]  /*00a0*/  LEA R3, R3, R2, 0x18 ;  /* 0x0000000203037211 */ /* 0x002fe200078ec0ff */
[----:B--2---:R-:W-:-:S04]  /*00b0*/  IMAD R0, R5, 0x2, R0 ;  /* 0x0000000205007824 */ /* 0x004fc800078e0200 */
[----:B------:R-:W-:-:S05]  /*00c0*/  IMAD R2, R0, 0x30, R3 ;  /* 0x0000003000027824 */ /* 0x000fca00078e0203 */
[----:B------:R-:W0:Y:S04]  /*00d0*/  LDS.128 R8, [R2+0x10] ;  /* 0x0000100002087984 */ /* 0x000e280000000c00 */
[----:B------:R-:W1:Y:S01]  /*00e0*/  LDS.128 R4, [R2] ;  /* 0x0000000002047984 */ /* 0x000e620000000c00 */
[----:B0-----:R-:W0:Y:S01]  /*00f0*/  F2F.F64.F32 R20, R9 ;  /* 0x0000000900147310 */ /* 0x001e220000201800 */
[----:B-1----:R-:W-:-:S07]  /*0100*/  IMAD.MOV.U32 R0, RZ, RZ, R4 ;  /* 0x000000ffff007224 */ /* 0x002fce00078e0004 */
[----:B------:R-:W-:Y:S01]  /*0110*/  F2I.TRUNC.NTZ R0, R0 ;  /* 0x0000000000007305 */ /* 0x000fe2000020f100 */
[----:B0-----:R-:W-:-:S07]  /*0120*/  DMUL R12, R20, UR10 ;  /* 0x0000000a140c7c28 */ /* 0x001fce0008000000 */
[----:B------:R-:W0:Y:S02]  /*0130*/  F2F.F32.F64 R17, R12 ;  /* 0x0000000c00117310 */ /* 0x000e240000301000 */
[C---:B0-----:R-:W-:Y:S01]  /*0140*/  FMUL R3, R17.reuse, 0.63661974668502807617 ;  /* 0x3f22f98311037820 */ /* 0x041fe20000400000 */
[----:B------:R-:W-:-:S05]  /*0150*/  FSETP.GE.AND P0, PT, |R17|, 105615, PT ;  /* 0x47ce47801100780b */ /* 0x000fca0003f06200 */
[----:B------:R-:W0:Y:S02]  /*0160*/  F2I.NTZ R3, R3 ;  /* 0x0000000300037305 */ /* 0x000e240000203100 */
[----:B0-----:R-:W-:-:S05]  /*0170*/  I2FP.F32.S32 R4, R3 ;  /* 0x0000000300047245 */ /* 0x001fca0000201400 */
[----:B------:R-:W-:-:S04]  /*0180*/  FFMA R15, R4, -1.5707962512969970703, R17 ;  /* 0xbfc90fda040f7823 */ /* 0x000fc80000000011 */
[----:B------:R-:W-:-:S04]  /*0190*/  FFMA R15, R4, -7.5497894158615963534e-08, R15 ;  /* 0xb3a22168040f7823 */ /* 0x000fc8000000000f */
[----:B------:R-:W-:Y:S01]  /*01a0*/  FFMA R4, R4, -5.3903029534742383927e-15, R15 ;  /* 0xa7c234c504047823 */ /* 0x000fe2000000000f */
[----:B---3--:R-:W-:Y:S06]  /*01b0*/  @!P0 BRA `(.L_x_2) ;  /* 0x0000000000dc8947 */ /* 0x008fec0003800000 */
[----:B------:R-:W-:-:S13]  /*01c0*/  FSETP.NEU.AND P0, PT, |R17|, +INF , PT ;  /* 0x7f8000001100780b */ /* 0x000fda0003f0d200 */
[----:B------:R-:W-:Y:S01]  /*01d0*/  @!P0 FMUL R4, RZ, R17 ;  /* 0x00000011ff048220 */ /* 0x000fe20000400000 */
[----:B------:R-:W-:Y:S01]  /*01e0*/  @!P0 IMAD.MOV.U32 R3, RZ, RZ, RZ ;  /* 0x000000ffff038224 */ /* 0x000fe200078e00ff */
[----:B------:R-:W-:Y:S06]  /*01f0*/  @!P0 BRA `(.L_x_2) ;  /* 0x0000000000cc8947 */ /* 0x000fec0003800000 */
[----:B------:R-:W-:Y:S01]  /*0200*/  IMAD.SHL.U32 R3, R17, 0x100, RZ ;  /* 0x0000010011037824 */ /* 0x000fe200078e00ff */
[----:B------:R-:W0:Y:S01]  /*0210*/  LDCU.64 UR6, c[0x4][0x48] ;  /* 0x01000900ff0677ac */ /* 0x000e220008000a00 */
[----:B------:R-:W-:Y:S02]  /*0220*/  IMAD.MOV.U32 R12, RZ, RZ, RZ ;  /* 0x000000ffff0c7224 */ /* 0x000fe400078e00ff */
[----:B------:R-:W-:Y:S01]  /*0230*/  IMAD.MOV.U32 R2, RZ, RZ, R1 ;  /* 0x000000ffff027224 */ /* 0x000fe200078e0001 */
[----:B------:R-:W-:Y:S01]  /*0240*/  LOP3.LUT R3, R3, 0x80000000, RZ, 0xfc, !PT ;  /* 0x8000000003037812 */ /* 0x000fe200078efcff */
[----:B------:R-:W-:Y:S01]  /*0250*/  UMOV UR5, URZ ;  /* 0x000000ff00057c82 */ /* 0x000fe20008000000 */
[----:B------:R-:W-:-:S05]  /*0260*/  UMOV UR4, URZ ;  /* 0x000000ff00047c82 */ /* 0x000fca0008000000 */
.L_x_3:
[----:B0-----:R-:W-:Y:S02]  /*0270*/  IMAD.U32 R18, RZ, RZ, UR6 ;  /* 0x00000006ff127e24 */ /* 0x001fe4000f8e00ff */
[----:B------:R-:W-:-:S05]  /*0280*/  IMAD.U32 R19, RZ, RZ, UR7 ;  /* 0x00000007ff137e24 */ /* 0x000fca000f8e00ff */
[----:B------:R-:W2:Y:S01]  /*0290*/  LDG.E.CONSTANT R14, desc[UR8][R18.64] ;  /* 0x00000008120e7981 */ /* 0x000ea2000c1e9900 */
[----:B------:R-:W-:Y:S02]  /*02a0*/  UIADD3 UR6, UP0, UPT, UR6, 0x4, URZ ;  /* 0x0000000406067890 */ /* 0x000fe4000ff1e0ff */
[----:B------:R-:W-:Y:S02]  /*02b0*/  UIADD3 UR4, UPT, UPT, UR4, 0x1, URZ ;  /* 0x0000000104047890 */ /* 0x000fe4000fffe0ff */
[----:B------:R-:W-:Y:S02]  /*02c0*/  UIADD3.X UR7, UPT, UPT, URZ, UR7, URZ, UP0, !UPT ;  /* 0x00000007ff077290 */ /* 0x000fe400087fe4ff */
[----:B------:R-:W-:Y:S01]  /*02d0*/  UISETP.NE.AND UP0, UPT, UR4, 0x6, UPT ;  /* 0x000000060400788c */ /* 0x000fe2000bf05270 */
[----:B--2---:R-:W-:-:S03]  /*02e0*/  IMAD.WIDE.U32 R14, R14, R3, RZ ;  /* 0x000000030e0e7225 */ /* 0x004fc600078e00ff */
[----:B------:R-:W-:-:S04]  /*02f0*/  IADD3 R13, P0, PT, R14, R12, RZ ;  /* 0x0000000c0e0d7210 */ /* 0x000fc80007f1e0ff */
[----:B------:R-:W-:Y:S01]  /*0300*/  IADD3.X R12, PT, PT, R15, UR5, RZ, P0, !PT ;  /* 0x000000050f0c7c10 */ /* 0x000fe200087fe4ff */
[----:B------:R0:W-:Y:S02]  /*0310*/  STL [R2], R13 ;  /* 0x0000000d02007387 */ /* 0x0001e40000100800 */
[----:B0-----:R-:W-:Y:S01]  /*0320*/  VIADD R2, R2, 0x4 ;  /* 0x0000000402027836 */ /* 0x001fe20000000000 */
[----:B------:R-:W-:Y:S06]  /*0330*/  BRA.U UP0, `(.L_x_3) ;  /* 0xfffffffd00cc7547 */ /* 0x000fec000b83ffff */
[----:B------:R-:W-:Y:S01]  /*0340*/  SHF.R.U32.HI R14, RZ, 0x17, R17 ;  /* 0x00000017ff0e7819 */ /* 0x000fe20000011611 */
[----:B------:R0:W-:Y:S03]  /*0350*/  STL [R1+0x18], R12 ;  /* 0x0000180c01007387 */ /* 0x0001e60000100800 */
[C---:B------:R-:W-:Y:S02]  /*0360*/  LOP3.LUT R2, R14.reuse, 0xe0, RZ, 0xc0, !PT ;  /* 0x000000e00e027812 */ /* 0x040fe400078ec0ff */
[----:B------:R-:W-:-:S03]  /*0370*/  LOP3.LUT P0, RZ, R14, 0x1f, RZ, 0xc0, !PT ;  /* 0x0000001f0eff7812 */ /* 0x000fc6000780c0ff */
[----:B------:R-:W-:-:S05]  /*0380*/  VIADD R2, R2, 0xffffff80 ;  /* 0xffffff8002027836 */ /* 0x000fca0000000000 */
[----:B------:R-:W-:-:S05]  /*0390*/  SHF.R.U32.HI R2, RZ, 0x5, R2 ;  /* 0x00000005ff027819 */ /* 0x000fca0000011602 */
[----:B------:R-:W-:-:S05]  /*03a0*/  IMAD R16, R2, -0x4, R1 ;  /* 0xfffffffc02107824 */ /* 0x000fca00078e0201 */
[----:B------:R-:W2:Y:S04]  /*03b0*/  LDL R3, [R16+0x18] ;  /* 0x0000180010037983 */ /* 0x000ea80000100800 */
[----:B------:R-:W2:Y:S04]  /*03c0*/  LDL R4, [R16+0x14] ;  /* 0x0000140010047983 */ /* 0x000ea80000100800 */
[----:B------:R-:W3:Y:S01]  /*03d0*/  @P0 LDL R13, [R16+0x10] ;  /* 0x00001000100d0983 */ /* 0x000ee20000100800 */
[----:B------:R-:W-:Y:S01]  /*03e0*/  LOP3.LUT R2, R14, 0x1f, RZ, 0xc0, !PT ;  /* 0x0000001f0e027812 */ /* 0x000fe200078ec0ff */
[----:B------:R-:W-:Y:S01]  /*03f0*/  UMOV UR4, 0x54442d19 ;  /* 0x54442d1900047882 */ /* 0x000fe20000000000 */
[----:B------:R-:W-:-:S02]  /*0400*/  UMOV UR5, 0x3bf921fb ;  /* 0x3bf921fb00057882 */ /* 0x000fc40000000000 */
[-C--:B--2---:R-:W-:Y:S02]  /*0410*/  @P0 SHF.L.W.U32.HI R3, R4, R2.reuse, R3 ;  /* 0x0000000204030219 */ /* 0x084fe40000010e03 */
[----:B---3--:R-:W-:Y:S02]  /*0420*/  @P0 SHF.L.W.U32.HI R4, R13, R2, R4 ;  /* 0x000000020d040219 */ /* 0x008fe40000010e04 */
[----:B------:R-:W-:Y:S02]  /*0430*/  ISETP.GE.AND P0, PT, R17, RZ, PT ;  /* 0x000000ff1100720c */ /* 0x000fe40003f06270 */
[C-C-:B------:R-:W-:Y:S01]  /*0440*/  SHF.L.W.U32.HI R2, R4.reuse, 0x2, R3.reuse ;  /* 0x0000000204027819 */ /* 0x140fe20000010e03 */
[----:B------:R-:W-:Y:S01]  /*0450*/  IMAD.SHL.U32 R4, R4, 0x4, RZ ;  /* 0x0000000404047824 */ /* 0x000fe200078e00ff */
[----:B------:R-:W-:Y:S02]  /*0460*/  SHF.R.U32.HI R3, RZ, 0x1e, R3 ;  /* 0x0000001eff037819 */ /* 0x000fe40000011603 */
[----:B------:R-:W-:-:S02]  /*0470*/  SHF.R.S32.HI R13, RZ, 0x1f, R2 ;  /* 0x0000001fff0d7819 */ /* 0x000fc40000011402 */
[C---:B------:R-:W-:Y:S02]  /*0480*/  LEA.HI R3, R2.reuse, R3, RZ, 0x1 ;  /* 0x0000000302037211 */ /* 0x040fe400078f08ff */
[C---:B------:R-:W-:Y:S02]  /*0490*/  LOP3.LUT R14, R13.reuse, R4, RZ, 0x3c, !PT ;  /* 0x000000040d0e7212 */ /* 0x040fe400078e3cff */
[----:B------:R-:W-:Y:S02]  /*04a0*/  LOP3.LUT R15, R13, R2, RZ, 0x3c, !PT ;  /* 0x000000020d0f7212 */ /* 0x000fe400078e3cff */
[----:B------:R-:W-:Y:S01]  /*04b0*/  LOP3.LUT R17, R2, R17, RZ, 0x3c, !PT ;  /* 0x0000001102117212 */ /* 0x000fe200078e3cff */
[----:B------:R-:W-:-:S03]  /*04c0*/  IMAD.MOV R2, RZ, RZ, -R3 ;  /* 0x000000ffff027224 */ /* 0x000fc600078e0a03 */
[----:B------:R-:W0:Y:S01]  /*04d0*/  I2F.F64.S64 R14, R14 ;  /* 0x0000000e000e7312 */ /* 0x000e220000301c00 */
[----:B------:R-:W-:Y:S01]  /*04e0*/  ISETP.GE.AND P1, PT, R17, RZ, PT ;  /* 0x000000ff1100720c */ /* 0x000fe20003f26270 */
[----:B------:R-:W-:Y:S01]  /*04f0*/  @!P0 IMAD.MOV.U32 R3, RZ, RZ, R2 ;  /* 0x000000ffff038224 */ /* 0x000fe200078e0002 */
[----:B0-----:R-:W-:-:S10]  /*0500*/  DMUL R12, R14, UR4 ;  /* 0x000000040e0c7c28 */ /* 0x001fd40008000000 */
[----:B------:R-:W0:Y:S02]  /*0510*/  F2F.F32.F64 R12, R12 ;  /* 0x0000000c000c7310 */ /* 0x000e240000301000 */
[----:B0-----:R-:W-:-:S07]  /*0520*/  FSEL R4, -R12, R12, !P1 ;  /* 0x0000000c0c047208 */ /* 0x001fce0004800100 */
.L_x_2:
[----:B------:R-:W-:Y:S05]  /*0530*/  BSYNC.RECONVERGENT B0 ;  /* 0x0000000000007941 */ /* 0x000fea0003800200 */
.L_x_1:
[----:B------:R-:W0:Y:S01]  /*0540*/  F2F.F64.F32 R12, R5 ;  /* 0x00000005000c7310 */ /* 0x000e220000201800 */
[----:B------:R-:W-:Y:S01]  /*0550*/  UMOV UR12, 0xb645a1cb ;  /* 0xb645a1cb000c7882 */ /* 0x000fe20000000000 */
[----:B------:R-:W-:Y:S01]  /*0560*/  UMOV UR13, 0x400dfdf3 ;  /* 0x400dfdf3000d7882 */ /* 0x000fe20000000000 */
[----:B------:R-:W-:Y:S02]  /*0570*/  IMAD.MOV.U32 R2, RZ, RZ, 0x37cbac00 ;  /* 0x37cbac00ff027424 */ /* 0x000fe400078e00ff */
[----:B------:R-:W-:Y:S01]  /*0580*/  FMUL R18, R4, R4 ;  /* 0x0000000404127220 */ /* 0x000fe20000400000 */
[C---:B------:R-:W-:Y:S01]  /*0590*/  LOP3.LUT R16, R3.reuse, 0x1, RZ, 0xc0, !PT ;  /* 0x0000000103107812 */ /* 0x040fe200078ec0ff */
[----:B------:R-:W-:Y:S01]  /*05a0*/  IMAD.MOV.U32 R17, RZ, RZ, 0x3d2aaabb ;  /* 0x3d2aaabbff117424 */ /* 0x000fe200078e00ff */
[----:B------:R-:W-:Y:S01]  /*05b0*/  LOP3.LUT P1, RZ, R3, 0x2, RZ, 0xc0, !PT ;  /* 0x0000000203ff7812 */ /* 0x000fe2000782c0ff */
[----:B------:R-:W-:Y:S01]  /*05c0*/  FFMA R19, R18, R2, -0.0013887860113754868507 ;  /* 0xbab607ed12137423 */ /* 0x000fe20000000002 */
[----:B------:R-:W-:Y:S01]  /*05d0*/  ISETP.NE.U32.AND P0, PT, R16, 0x1, PT ;  /* 0x000000011000780c */ /* 0x000fe20003f05070 */
[----:B------:R-:W-:Y:S01]  /*05e0*/  IMAD.MOV.U32 R16, RZ, RZ, 0x3effffff ;  /* 0x3effffffff107424 */ /* 0x000fe200078e00ff */
[----:B------:R-:W-:Y:S02]  /*05f0*/  BSSY.RECONVERGENT B0, `(.L_x_4) ;  /* 0x000004c000007945 */ /* 0x000fe40003800200 */
[----:B------:R-:W-:Y:S01]  /*0600*/  FSEL R19, R19, -0.00019574658654164522886, !P0 ;  /* 0xb94d415313137808 */ /* 0x000fe20004000000 */
[----:B0-----:R-:W-:Y:S01]  /*0610*/  DMUL R14, R12, UR12 ;  /* 0x0000000c0c0e7c28 */ /* 0x001fe20008000000 */
[----:B------:R-:W-:-:S02]  /*0620*/  FSEL R25, R17, 0.0083327032625675201416, !P0 ;  /* 0x3c0885e411197808 */ /* 0x000fc40004000000 */
[----:B------:R-:W-:-:S03]  /*0630*/  FSEL R3, R4, 1, P0 ;  /* 0x3f80000004037808 */ /* 0x000fc60000000000 */
[----:B------:R0:W1:Y:S01]  /*0640*/  F2F.F32.F64 R23, R14 ;  /* 0x0000000e00177310 */ /* 0x0000620000301000 */
[----:B------:R-:W-:Y:S01]  /*0650*/  FFMA R19, R18, R19, R25 ;  /* 0x0000001312137223 */ /* 0x000fe20000000019 */
[----:B0-----:R-:W-:Y:S01]  /*0660*/  FSEL R14, -R16, -0.16666662693023681641, !P0 ;  /* 0xbe2aaaa8100e7808 */ /* 0x001fe20004000100 */
[----:B-1----:R-:W-:-:S04]  /*0670*/  FMUL R22, R23, 0.63661974668502807617 ;  /* 0x3f22f98317167820 */ /* 0x002fc80000400000 */
[C---:B------:R-:W-:Y:S01]  /*0680*/  FFMA R14, R18.reuse, R19, R14 ;  /* 0x00000013120e7223 */ /* 0x040fe2000000000e */
[----:B------:R-:W-:Y:S01]  /*0690*/  FFMA R18, R18, R3, RZ ;  /* 0x0000000312127223 */ /* 0x000fe200000000ff */
[----:B------:R-:W-:Y:S01]  /*06a0*/  FSETP.GE.AND P0, PT, |R23|, 105615, PT ;  /* 0x47ce47801700780b */ /* 0x000fe20003f06200 */
[----:B------:R-:W0:Y:S02]  /*06b0*/  F2I.NTZ R22, R22 ;  /* 0x0000001600167305 */ /* 0x000e240000203100 */
[----:B------:R-:W-:-:S04]  /*06c0*/  FFMA R18, R18, R14, R3 ;  /* 0x0000000e12127223 */ /* 0x000fc80000000003 */
[----:B------:R-:W-:-:S06]  /*06d0*/  @P1 FADD R18, RZ, -R18 ;  /* 0x80000012ff121221 */ /* 0x000fcc0000000000 */
[----:B------:R-:W1:Y:S01]  /*06e0*/  F2F.F64.F32 R18, R18 ;  /* 0x0000001200127310 */ /* 0x000e620000201800 */
[----:B0-----:R-:W-:-:S05]  /*06f0*/  I2FP.F32.S32 R4, R22 ;  /* 0x0000001600047245 */ /* 0x001fca0000201400 */
[----:B------:R-:W-:-:S04]  /*0700*/  FFMA R3, R4, -1.5707962512969970703, R23 ;  /* 0xbfc90fda04037823 */ /* 0x000fc80000000017 */
[----:B------:R-:W-:-:S04]  /*0710*/  FFMA R3, R4, -7.5497894158615963534e-08, R3 ;  /* 0xb3a2216804037823 */ /* 0x000fc80000000003 */
[----:B------:R-:W-:Y:S01]  /*0720*/  FFMA R4, R4, -5.3903029534742383927e-15, R3 ;  /* 0xa7c234c504047823 */ /* 0x000fe20000000003 */
[----:B-1----:R-:W-:Y:S06]  /*0730*/  @!P0 BRA `(.L_x_5) ;  /* 0x0000000000dc8947 */ /* 0x002fec0003800000 */
        /* <DEDUP_REMOVED lines=11> */
.L_x_6:
        /* <DEDUP_REMOVED lines=33> */
[C---:B------:R-:W-:Y:S02]  /*0a00*/  LOP3.LUT R23, R22.reuse, R23, RZ, 0x3c, !PT ;  /* 0x0000001716177212 */ /* 0x040fe400078e3cff */
[C---:B------:R-:W-:Y:S02]  /*0a10*/  LOP3.LUT R14, R15.reuse, R14, RZ, 0x3c, !PT ;  /* 0x0000000e0f0e7212 */ /* 0x040fe400078e3cff */
[----:B------:R-:W-:Y:S02]  /*0a20*/  LOP3.LUT R15, R15, R22, RZ, 0x3c, !PT ;  /* 0x000000160f0f7212 */ /* 0x000fe400078e3cff */
[----:B------:R-:W-:Y:S02]  /*0a30*/  LEA.HI R22, R22, R3, RZ, 0x1 ;  /* 0x0000000316167211 */ /* 0x000fe400078f08ff */
[----:B------:R-:W-:Y:S02]  /*0a40*/  ISETP.GE.AND P1, PT, R23, RZ, PT ;  /* 0x000000ff1700720c */ /* 0x000fe40003f26270 */
[----:B------:R-:W1:Y:S01]  /*0a50*/  I2F.F64.S64 R14, R14 ;  /* 0x0000000e000e7312 */ /* 0x000e620000301c00 */
[----:B------:R-:W-:-:S04]  /*0a60*/  IMAD.MOV R3, RZ, RZ, -R22 ;  /* 0x000000ffff037224 */ /* 0x000fc800078e0a16 */
[----:B------:R-:W-:Y:S01]  /*0a70*/  @!P0 IMAD.MOV.U32 R22, RZ, RZ, R3 ;  /* 0x000000ffff168224 */ /* 0x000fe200078e0003 */
[----:B-1----:R-:W-:-:S10]  /*0a80*/  DMUL R24, R14, UR4 ;  /* 0x000000040e187c28 */ /* 0x002fd40008000000 */
[----:B------:R-:W0:Y:S02]  /*0a90*/  F2F.F32.F64 R24, R24 ;  /* 0x0000001800187310 */ /* 0x000e240000301000 */
[----:B0-----:R-:W-:-:S07]  /*0aa0*/  FSEL R4, -R24, R24, !P1 ;  /* 0x0000001818047208 */ /* 0x001fce0004800100 */
.L_x_5:
[----:B------:R-:W-:Y:S05]  /*0ab0*/  BSYNC.RECONVERGENT B0 ;  /* 0x0000000000007941 */ /* 0x000fea0003800200 */
.L_x_4:
[----:B------:R-:W0:Y:S01]  /*0ac0*/  LDCU UR18, c[0x3][0x5c] ;  /* 0x00c00b80ff1277ac */ /* 0x000e220008000800 */
[C---:B------:R-:W-:Y:S01]  /*0ad0*/  LOP3.LUT R3, R22.reuse, 0x1, RZ, 0xc0, !PT ;  /* 0x0000000116037812 */ /* 0x040fe200078ec0ff */
[----:B------:R-:W-:Y:S01]  /*0ae0*/  IMAD.MOV.U32 R23, RZ, RZ, 0x3c0885e4 ;  /* 0x3c0885e4ff177424 */ /* 0x000fe200078e00ff */
[----:B------:R-:W-:Y:S01]  /*0af0*/  BSSY.RECONVERGENT B0, `(.L_x_7) ;  /* 0x0000066000007945 */ /* 0x000fe20003800200 */
[----:B------:R-:W-:Y:S01]  /*0b00*/  VIADD R22, R22, 0x1 ;  /* 0x0000000116167836 */ /* 0x000fe20000000000 */
[----:B------:R-:W-:Y:S01]  /*0b10*/  ISETP.NE.U32.AND P0, PT, R3, 0x1, PT ;  /* 0x000000010300780c */ /* 0x000fe20003f05070 */
[----:B------:R-:W-:Y:S01]  /*0b20*/  IMAD.MOV.U32 R3, RZ, RZ, 0x3e2aaaa8 ;  /* 0x3e2aaaa8ff037424 */ /* 0x000fe200078e00ff */
[----:B------:R-:W-:Y:S01]  /*0b30*/  UMOV UR14, 0x9f4a2d04 ;  /* 0x9f4a2d04000e7882 */ /* 0x000fe20000000000 */
[----:B------:R-:W-:Y:S01]  /*0b40*/  UMOV UR15, 0x3fe43ef2 ;  /* 0x3fe43ef2000f7882 */ /* 0x000fe20000000000 */
[----:B------:R-:W-:Y:S01]  /*0b50*/  LOP3.LUT P1, RZ, R22, 0x2, RZ, 0xc0, !PT ;  /* 0x0000000216ff7812 */ /* 0x000fe2000782c0ff */
[----:B------:R-:W-:Y:S01]  /*0b60*/  UMOV UR16, 0x61ee1c39 ;  /* 0x61ee1c3900107882 */ /* 0x000fe20000000000 */
[----:B------:R-:W-:Y:S01]  /*0b70*/  UMOV UR17, 0x3fda955b ;  /* 0x3fda955b00117882 */ /* 0x000fe20000000000 */
[----:B0-----:R-:W-:-:S04]  /*0b80*/  FMUL R26, R6, UR18 ;  /* 0x00000012061a7c20 */ /* 0x001fc80008400000 */
[----:B------:R0:W1:Y:S02]  /*0b90*/  F2F.F64.F32 R14, R26 ;  /* 0x0000001a000e7310 */ /* 0x0000640000201800 */
[----:B0-----:R-:W-:Y:S01]  /*0ba0*/  FSEL R26, R23, 0.041666727513074874878, !P0 ;  /* 0x3d2aaabb171a7808 */ /* 0x001fe20004000000 */
[----:B-1----:R-:W-:Y:S01]  /*0bb0*/  DFMA R24, R14, 0.5, R20 ;  /* 0x3fe000000e18782b */ /* 0x002fe20000000014 */
[C---:B------:R-:W-:Y:S01]  /*0bc0*/  FMUL R21, R4.reuse, R4 ;  /* 0x0000000404157220 */ /* 0x040fe20000400000 */
[----:B------:R-:W-:-:S04]  /*0bd0*/  FSEL R4, R4, 1, !P0 ;  /* 0x3f80000004047808 */ /* 0x000fc80004000000 */
[----:B------:R0:W1:Y:S01]  /*0be0*/  F2F.F32.F64 R14, R24 ;  /* 0x00000018000e7310 */ /* 0x0000620000301000 */
[----:B------:R-:W-:-:S05]  /*0bf0*/  FFMA R20, R21, R2, -0.0013887860113754868507 ;  /* 0xbab607ed15147423 */ /* 0x000fca0000000002 */
[----:B------:R-:W-:Y:S02]  /*0c00*/  FSEL R20, R20, -0.00019574658654164522886, P0 ;  /* 0xb94d415314147808 */ /* 0x000fe40000000000 */
[----:B0-----:R-:W-:-:S03]  /*0c10*/  FSEL R25, -R3, -0.4999999701976776123, !P0 ;  /* 0xbeffffff03197808 */ /* 0x001fc60004000100 */
[C---:B------:R-:W-:Y:S01]  /*0c20*/  FFMA R20, R21.reuse, R20, R26 ;  /* 0x0000001415147223 */ /* 0x040fe2000000001a */
[----:B-1----:R-:W0:Y:S03]  /*0c30*/  F2F.F64.F32 R14, R14 ;  /* 0x0000000e000e7310 */ /* 0x002e260000201800 */
[C---:B------:R-:W-:Y:S01]  /*0c40*/  FFMA R20, R21.reuse, R20, R25 ;  /* 0x0000001415147223 */ /* 0x040fe20000000019 */
[----:B------:R-:W-:-:S04]  /*0c50*/  FFMA R21, R21, R4, RZ ;  /* 0x0000000415157223 */ /* 0x000fc800000000ff */
[----:B------:R-:W-:Y:S01]  /*0c60*/  FFMA R4, R21, R20, R4 ;  /* 0x0000001415047223 */ /* 0x000fe20000000004 */
[----:B------:R-:W1:Y:S03]  /*0c70*/  F2F.F64.F32 R24, R6 ;  /* 0x0000000600187310 */ /* 0x000e660000201800 */
[----:B------:R-:W-:Y:S01]  /*0c80*/  @P1 FADD R4, RZ, -R4 ;  /* 0x80000004ff041221 */ /* 0x000fe20000000000 */
[----:B0-----:R-:W-:Y:S01]  /*0c90*/  DMUL R26, R14, UR10 ;  /* 0x0000000a0e1a7c28 */ /* 0x001fe20008000000 */
[----:B------:R-:W-:Y:S01]  /*0ca0*/  UMOV UR10, 0x4f7287ec ;  /* 0x4f7287ec000a7882 */ /* 0x000fe20000000000 */
[----:B------:R-:W-:Y:S02]  /*0cb0*/  UMOV UR11, 0x3fb9c722 ;  /* 0x3fb9c722000b7882 */ /* 0x000fe40000000000 */
[----:B------:R-:W0:Y:S01]  /*0cc0*/  F2F.F64.F32 R20, R4 ;  /* 0x0000000400147310 */ /* 0x000e220000201800 */
[----:B-1----:R-:W-:-:S07]  /*0cd0*/  DMUL R24, R24, UR10 ;  /* 0x0000000a18187c28 */ /* 0x002fce0008000000 */
[----:B------:R-:W1:Y:S01]  /*0ce0*/  F2F.F32.F64 R22, R26 ;  /* 0x0000001a00167310 */ /* 0x000e620000301000 */
[----:B------:R-:W-:-:S07]  /*0cf0*/  DFMA R18, R18, UR14, -R24 ;  /* 0x0000000e12127c2b */ /* 0x000fce0008000818 */
[----:B------:R-:W2:Y:S01]  /*0d00*/  F2F.F64.F32 R14, UR18 ;  /* 0x00000012000e7d10 */ /* 0x000ea20008201800 */
[----:B0-----:R-:W-:Y:S01]  /*0d10*/  DFMA R18, R20, UR16, R18 ;  /* 0x0000001014127c2b */ /* 0x001fe20008000012 */
[C---:B-1----:R-:W-:Y:S01]  /*0d20*/  FMUL R24, R22.reuse, 0.63661974668502807617 ;  /* 0x3f22f98316187820 */ /* 0x042fe20000400000 */
[----:B------:R-:W-:-:S05]  /*0d30*/  FSETP.GE.AND P0, PT, |R22|, 105615, PT ;  /* 0x47ce47801600780b */ /* 0x000fca0003f06200 */
[----:B------:R-:W0:Y:S01]  /*0d40*/  F2I.NTZ R24, R24 ;  /* 0x0000001800187305 */ /* 0x000e220000203100 */
[----:B------:R-:W-:Y:S02]  /*0d50*/  DADD R18, R18, UR10 ;  /* 0x0000000a12127e29 */ /* 0x000fe40008000000 */
[----:B--2---:R-:W-:-:S05]  /*0d60*/  DFMA R20, R14, 0.5, R12 ;  /* 0x3fe000000e14782b */ /* 0x004fca000000000c */
[----:B------:R1:W2:Y:S01]  /*0d70*/  F2F.F32.F64 R4, R18 ;  /* 0x0000001200047310 */ /* 0x0002a20000301000 */
[----:B0-----:R-:W-:-:S07]  /*0d80*/  I2FP.F32.S32 R13, R24 ;  /* 0x00000018000d7245 */ /* 0x001fce0000201400 */
[----:B------:R1:W0:Y:S01]  /*0d90*/  F2F.F32.F64 R20, R20 ;  /* 0x0000001400147310 */ /* 0x0002220000301000 */
[----:B------:R-:W-:-:S04]  /*0da0*/  FFMA R12, R13, -1.5707962512969970703, R22 ;  /* 0xbfc90fda0d0c7823 */ /* 0x000fc80000000016 */
[----:B------:R-:W-:-:S04]  /*0db0*/  FFMA R12, R13, -7.5497894158615963534e-08, R12 ;  /* 0xb3a221680d0c7823 */ /* 0x000fc8000000000c */
[----:B------:R-:W-:Y:S01]  /*0dc0*/  FFMA R26, R13, -5.3903029534742383927e-15, R12 ;  /* 0xa7c234c50d1a7823 */ /* 0x000fe2000000000c */
[----:B-12---:R-:W-:Y:S06]  /*0dd0*/  @!P0 BRA `(.L_x_8) ;  /* 0x0000000000dc8947 */ /* 0x006fec0003800000 */
[----:B------:R-:W-:-:S13]  /*0de0*/  FSETP.NEU.AND P0, PT, |R22|, +INF , PT ;  /* 0x7f8000001600780b */ /* 0x000fda0003f0d200 */
[----:B------:R-:W-:Y:S01]  /*0df0*/  @!P0 FMUL R26, RZ, R22 ;  /* 0x00000016ff1a8220 */ /* 0x000fe20000400000 */
[----:B------:R-:W-:Y:S01]  /*0e00*/  @!P0 IMAD.MOV.U32 R24, RZ, RZ, RZ ;  /* 0x000000ffff188224 */ /* 0x000fe200078e00ff */
[----:B------:R-:W-:Y:S06]  /*0e10*/  @!P0 BRA `(.L_x_8) ;  /* 0x0000000000cc8947 */ /* 0x000fec0003800000 */
[----:B------:R-:W-:Y:S01]  /*0e20*/  IMAD.SHL.U32 R12, R22, 0x100, RZ ;  /* 0x00000100160c7824 */ /* 0x000fe200078e00ff */
[----:B------:R-:W1:Y:S01]  /*0e30*/  LDCU.64 UR6, c[0x4][0x48] ;  /* 0x01000900ff0677ac */ /* 0x000e620008000a00 */
[----:B------:R-:W-:Y:S02]  /*0e40*/  IMAD.MOV.U32 R24, RZ, RZ, RZ ;  /* 0x000000ffff187224 */ /* 0x000fe400078e00ff */
[----:B------:R-:W-:Y:S01]  /*0e50*/  IMAD.MOV.U32 R21, RZ, RZ, R1 ;  /* 0x000000ffff157224 */ /* 0x000fe200078e0001 */
[----:B------:R-:W-:Y:S01]  /*0e60*/  LOP3.LUT R25, R12, 0x80000000, RZ, 0xfc, !PT ;  /* 0x800000000c197812 */ /* 0x000fe200078efcff */
[----:B------:R-:W-:Y:S01]  /*0e70*/  UMOV UR5, URZ ;  /* 0x000000ff00057c82 */ /* 0x000fe20008000000 */
[----:B------:R-:W-:-:S05]  /*0e80*/  UMOV UR4, URZ ;  /* 0x000000ff00047c82 */ /* 0x000fca0008000000 */
.L_x_9:
[----:B-1----:R-:W-:Y:S02]  /*0e90*/  IMAD.U32 R12, RZ, RZ, UR6 ;  /* 0x00000006ff0c7e24 */ /* 0x002fe4000f8e00ff */
        /* <DEDUP_REMOVED lines=10> */
[----:B-1----:R-:W-:Y:S01]  /*0f40*/  IADD3 R21, PT, PT, R21, 0x4, RZ ;  /* 0x0000000415157810 */ /* 0x002fe20007ffe0ff */
        /* <DEDUP_REMOVED lines=19> */
[----:B-1----:R-:W-:Y:S02]  /*1080*/  SHF.R.U32.HI R24, RZ, 0x1e, R21 ;  /* 0x0000001eff187819 */ /* 0x002fe40000011615 */
[----:B------:R-:W-:-:S02]  /*1090*/  SHF.R.S32.HI R13, RZ, 0x1f, R25 ;  /* 0x0000001fff0d7819 */ /* 0x000fc40000011419 */
[----:B------:R-:W-:Y:S02]  /*10a0*/  LEA.HI R24, R25, R24, RZ, 0x1 ;  /* 0x0000001819187211 */ /* 0x000fe400078f08ff */
[C---:B------:R-:W-:Y:S02]  /*10b0*/  LOP3.LUT R12, R13.reuse, R12, RZ, 0x3c, !PT ;  /* 0x0000000c0d0c7212 */ /* 0x040fe400078e3cff */
[----:B------:R-:W-:Y:S01]  /*10c0*/  LOP3.LUT R13, R13, R25, RZ, 0x3c, !PT ;  /* 0x000000190d0d7212 */ /* 0x000fe200078e3cff */
[----:B------:R-:W-:Y:S01]  /*10d0*/  IMAD.MOV R21, RZ, RZ, -R24 ;  /* 0x000000ffff157224 */ /* 0x000fe200078e0a18 */
[----:B------:R-:W-:-:S03]  /*10e0*/  LOP3.LUT R22, R25, R22, RZ, 0x3c, !PT ;  /* 0x0000001619167212 */ /* 0x000fc600078e3cff */
[----:B------:R-:W-:Y:S01]  /*10f0*/  @!P0 IMAD.MOV.U32 R24, RZ, RZ, R21 ;  /* 0x000000ffff188224 */ /* 0x000fe200078e0015 */
[----:B------:R-:W1:Y:S01]  /*1100*/  I2F.F64.S64 R12, R12 ;  /* 0x0000000c000c7312 */ /* 0x000e620000301c00 */
[----:B------:R-:W-:Y:S01]  /*1110*/  ISETP.GE.AND P1, PT, R22, RZ, PT ;  /* 0x000000ff1600720c */ /* 0x000fe20003f26270 */
[----:B-1----:R-:W-:-:S10]  /*1120*/  DMUL R18, R12, UR4 ;  /* 0x000000040c127c28 */ /* 0x002fd40008000000 */
[----:B------:R-:W1:Y:S02]  /*1130*/  F2F.F32.F64 R18, R18 ;  /* 0x0000001200127310 */ /* 0x000e640000301000 */
[----:B-1----:R-:W-:-:S07]  /*1140*/  FSEL R26, -R18, R18, !P1 ;  /* 0x00000012121a7208 */ /* 0x002fce0004800100 */
.L_x_8:
[----:B------:R-:W-:Y:S05]  /*1150*/  BSYNC.RECONVERGENT B0 ;  /* 0x0000000000007941 */ /* 0x000fea0003800200 */
.L_x_7:
[----:B0-----:R-:W0:Y:S01]  /*1160*/  F2F.F64.F32 R20, R20 ;  /* 0x0000001400147310 */ /* 0x001e220000201800 */
[----:B------:R-:W-:Y:S01]  /*1170*/  LOP3.LUT R19, R24, 0x1, RZ, 0xc0, !PT ;  /* 0x0000000118137812 */ /* 0x000fe200078ec0ff */
[----:B------:R-:W-:Y:S01]  /*1180*/  FMUL R18, R26, R26 ;  /* 0x0000001a1a127220 */ /* 0x000fe20000400000 */
[----:B------:R-:W-:Y:S01]  /*1190*/  LOP3.LUT P1, RZ, R24, 0x2, RZ, 0xc0, !PT ;  /* 0x0000000218ff7812 */ /* 0x000fe2000782c0ff */
[----:B------:R-:W-:Y:S01]  /*11a0*/  BSSY.RECONVERGENT B0, `(.L_x_10) ;  /* 0x0000050000007945 */ /* 0x000fe20003800200 */
[----:B------:R-:W-:Y:S01]  /*11b0*/  ISETP.NE.U32.AND P0, PT, R19, 0x1, PT ;  /* 0x000000011300780c */ /* 0x000fe20003f05070 */
[----:B------:R-:W-:-:S03]  /*11c0*/  FFMA R19, R18, R2, -0.0013887860113754868507 ;  /* 0xbab607ed12137423 */ /* 0x000fc60000000002 */
[----:B------:R-:W-:Y:S02]  /*11d0*/  FSEL R17, R17, 0.0083327032625675201416, !P0 ;  /* 0x3c0885e411117808 */ /* 0x000fe40004000000 */
[----:B------:R-:W-:Y:S02]  /*11e0*/  FSEL R19, R19, -0.00019574658654164522886, !P0 ;  /* 0xb94d415313137808 */ /* 0x000fe40004000000 */
[----:B------:R-:W-:Y:S01]  /*11f0*/  FSEL R16, -R16, -0.16666662693023681641, !P0 ;  /* 0xbe2aaaa810107808 */ /* 0x000fe20004000100 */
[----:B0-----:R-:W-:Y:S02]  /*1200*/  DMUL R12, R20, UR12 ;  /* 0x0000000c140c7c28 */ /* 0x001fe40008000000 */
[----:B------:R-:W-:-:S04]  /*1210*/  FFMA R17, R18, R19, R17 ;  /* 0x0000001312117223 */ /* 0x000fc80000000011 */
[----:B------:R-:W-:-:S04]  /*1220*/  FFMA R16, R18, R17, R16 ;  /* 0x0000001112107223 */ /* 0x000fc80000000010 */
[----:B------:R0:W1:Y:S02]  /*1230*/  F2F.F32.F64 R12, R12 ;  /* 0x0000000c000c7310 */ /* 0x0000640000301000 */
[----:B0-----:R-:W-:Y:S01]  /*1240*/  FSEL R13, R26, 1, P0 ;  /* 0x3f8000001a0d7808 */ /* 0x001fe20000000000 */
[----:B-1----:R-:W-:-:S04]  /*1250*/  FMUL R25, R12, 0.63661974668502807617 ;  /* 0x3f22f9830c197820 */ /* 0x002fc80000400000 */
[----:B------:R-:W-:Y:S01]  /*1260*/  FFMA R18, R18, R13, RZ ;  /* 0x0000000d12127223 */ /* 0x000fe200000000ff */
[----:B------:R-:W-:-:S03]  /*1270*/  FSETP.GE.AND P0, PT, |R12|, 105615, PT ;  /* 0x47ce47800c00780b */ /* 0x000fc60003f06200 */
[----:B------:R-:W-:Y:S01]  /*1280*/  FFMA R18, R18, R16, R13 ;  /* 0x0000001012127223 */ /* 0x000fe2000000000d */
[----:B------:R-:W0:Y:S03]  /*1290*/  F2I.NTZ R25, R25 ;  /* 0x0000001900197305 */ /* 0x000e260000203100 */
[----:B------:R-:W-:-:S06]  /*12a0*/  @P1 FADD R18, RZ, -R18 ;  /* 0x80000012ff121221 */ /* 0x000fcc0000000000 */
[----:B------:R-:W1:Y:S01]  /*12b0*/  F2F.F64.F32 R18, R18 ;  /* 0x0000001200127310 */ /* 0x000e620000201800 */
[----:B0-----:R-:W-:Y:S01]  /*12c0*/  I2FP.F32.S32 R17, R25 ;  /* 0x0000001900117245 */ /* 0x001fe20000201400 */
[----:B------:R-:W-:-:S04]  /*12d0*/  IMAD.MOV.U32 R22, RZ, RZ, R25 ;  /* 0x000000ffff167224 */ /* 0x000fc800078e0019 */
[----:B------:R-:W-:-:S04]  /*12e0*/  FFMA R16, R17, -1.5707962512969970703, R12 ;  /* 0xbfc90fda11107823 */ /* 0x000fc8000000000c */
[----:B------:R-:W-:-:S04]  /*12f0*/  FFMA R16, R17, -7.5497894158615963534e-08, R16 ;  /* 0xb3a2216811107823 */ /* 0x000fc80000000010 */
[----:B------:R-:W-:-:S04]  /*1300*/  FFMA R13, R17, -5.3903029534742383927e-15, R16 ;  /* 0xa7c234c5110d7823 */ /* 0x000fc80000000010 */
[----:B------:R-:W-:Y:S01]  /*1310*/  IMAD.MOV.U32 R24, RZ, RZ, R13 ;  /* 0x000000ffff187224 */ /* 0x000fe200078e000d */
        /* <DEDUP_REMOVED lines=12> */
.L_x_12:
        /* <DEDUP_REMOVED lines=33> */
[C---:B0-----:R-:W-:Y:S02]  /*15f0*/  LOP3.LUT R26, R25.reuse, R12, RZ, 0x3c, !PT ;  /* 0x0000000c191a7212 */ /* 0x041fe400078e3cff */
[C---:B------:R-:W-:Y:S02]  /*1600*/  LOP3.LUT R16, R20.reuse, R17, RZ, 0x3c, !PT ;  /* 0x0000001114107212 */ /* 0x040fe400078e3cff */
[----:B------:R-:W-:Y:S02]  /*1610*/  LOP3.LUT R17, R20, R25, RZ, 0x3c, !PT ;  /* 0x0000001914117212 */ /* 0x000fe400078e3cff */
[----:B------:R-:W-:Y:S02]  /*1620*/  LEA.HI R25, R25, R24, RZ, 0x1 ;  /* 0x0000001819197211 */ /* 0x000fe400078f08ff */
[----:B------:R-:W-:Y:S02]  /*1630*/  ISETP.GE.AND P1, PT, R26, RZ, PT ;  /* 0x000000ff1a00720c */ /* 0x000fe40003f26270 */
[----:B------:R-:W0:Y:S01]  /*1640*/  I2F.F64.S64 R16, R16 ;  /* 0x0000001000107312 */ /* 0x000e220000301c00 */
[----:B------:R-:W-:-:S04]  /*1650*/  IMAD.MOV R24, RZ, RZ, -R25 ;  /* 0x000000ffff187224 */ /* 0x000fc800078e0a19 */
[----:B------:R-:W-:Y:S01]  /*1660*/  @!P0 IMAD.MOV.U32 R25, RZ, RZ, R24 ;  /* 0x000000ffff198224 */ /* 0x000fe200078e0018 */
[----:B0-----:R-:W-:-:S10]  /*1670*/  DMUL R20, R16, UR4 ;  /* 0x0000000410147c28 */ /* 0x001fd40008000000 */
[----:B------:R-:W0:Y:S02]  /*1680*/  F2F.F32.F64 R20, R20 ;  /* 0x0000001400147310 */ /* 0x000e240000301000 */
[----:B0-----:R-:W-:-:S07]  /*1690*/  FSEL R24, -R20, R20, !P1 ;  /* 0x0000001414187208 */ /* 0x001fce0004800100 */
.L_x_11:
[----:B------:R-:W-:Y:S05]  /*16a0*/  BSYNC.RECONVERGENT B0 ;  /* 0x0000000000007941 */ /* 0x000fea0003800200 */
.L_x_10:
[C---:B------:R-:W-:Y:S01]  /*16b0*/  LOP3.LUT R16, R25.reuse, 0x1, RZ, 0xc0, !PT ;  /* 0x0000000119107812 */ /* 0x040fe200078ec0ff */
[----:B------:R-:W-:Y:S01]  /*16c0*/  FMUL R21, R24, R24 ;  /* 0x0000001818157220 */ /* 0x000fe20000400000 */
[----:B------:R-:W-:Y:S01]  /*16d0*/  FMUL R28, R4, UR18 ;  /* 0x00000012041c7c20 */ /* 0x000fe20008400000 */
[----:B------:R-:W-:Y:S01]  /*16e0*/  VIADD R25, R25, 0x1 ;  /* 0x0000000119197836 */ /* 0x000fe20000000000 */
[----:B------:R-:W-:Y:S01]  /*16f0*/  ISETP.NE.U32.AND P0, PT, R16, 0x1, PT ;  /* 0x000000011000780c */ /* 0x000fe20003f05070 */
[----:B------:R-:W-:Y:S01]  /*1700*/  FFMA R16, R21, R2, -0.0013887860113754868507 ;  /* 0xbab607ed15107423 */ /* 0x000fe20000000002 */
[----:B------:R-:W-:Y:S01]  /*1710*/  F2F.F64.F32 R26, R28 ;  /* 0x0000001c001a7310 */ /* 0x000fe20000201800 */
[----:B------:R-:W-:Y:S01]  /*1720*/  UMOV UR4, 0x54442d18 ;  /* 0x54442d1800047882 */ /* 0x000fe20000000000 */
[----:B------:R-:W-:Y:S01]  /*1730*/  FSEL R20, R23, 0.041666727513074874878, !P0 ;  /* 0x3d2aaabb17147808 */ /* 0x000fe20004000000 */
[----:B------:R-:W-:Y:S01]  /*1740*/  UMOV UR5, 0x401921fb ;  /* 0x401921fb00057882 */ /* 0x000fe20000000000 */
[----:B------:R-:W-:Y:S01]  /*1750*/  FSEL R16, R16, -0.00019574658654164522886, P0 ;  /* 0xb94d415310107808 */ /* 0x000fe20000000000 */
[----:B------:R-:W-:Y:S01]  /*1760*/  BSSY.RECONVERGENT B0, `(.L_x_13) ;  /* 0x000005e000007945 */ /* 0x000fe20003800200 */
[----:B------:R-:W-:-:S02]  /*1770*/  FSEL R17, -R3, -0.4999999701976776123, !P0 ;  /* 0xbeffffff03117808 */ /* 0x000fc40004000100 */
[----:B------:R-:W-:Y:S01]  /*1780*/  FSEL R24, R24, 1, !P0 ;  /* 0x3f80000018187808 */ /* 0x000fe20004000000 */
[----:B------:R-:W-:Y:S01]  /*1790*/  FFMA R20, R21, R16, R20 ;  /* 0x0000001015147223 */ /* 0x000fe20000000014 */
[----:B------:R-:W-:-:S03]  /*17a0*/  LOP3.LUT P0, RZ, R25, 0x2, RZ, 0xc0, !PT ;  /* 0x0000000219ff7812 */ /* 0x000fc6000780c0ff */
[C---:B------:R-:W-:Y:S01]  /*17b0*/  FFMA R20, R21.reuse, R20, R17 ;  /* 0x0000001415147223 */ /* 0x040fe20000000011 */
[----:B------:R-:W-:Y:S01]  /*17c0*/  FFMA R21, R21, R24, RZ ;  /* 0x0000001815157223 */ /* 0x000fe200000000ff */
[----:B------:R-:W0:Y:S03]  /*17d0*/  F2F.F64.F32 R16, R6 ;  /* 0x0000000600107310 */ /* 0x000e260000201800 */
[----:B------:R-:W-:-:S05]  /*17e0*/  FFMA R24, R21, R20, R24 ;  /* 0x0000001415187223 */ /* 0x000fca0000000018 */
[----:B------:R-:W-:-:S06]  /*17f0*/  @P0 FADD R24, RZ, -R24 ;  /* 0x80000018ff180221 */ /* 0x000fcc0000000000 */
[----:B------:R-:W-:Y:S01]  /*1800*/  F2F.F64.F32 R24, R24 ;  /* 0x0000001800187310 */ /* 0x000fe20000201800 */
[----:B0-----:R-:W-:-:S07]  /*1810*/  DFMA R26, R26, 0.5, R16 ;  /* 0x3fe000001a1a782b */ /* 0x001fce0000000010 */
[----:B------:R-:W0:Y:S08]  /*1820*/  F2F.F32.F64 R23, R26 ;  /* 0x0000001a00177310 */ /* 0x000e300000301000 */
[----:B0-----:R-:W0:Y:S01]  /*1830*/  F2F.F64.F32 R20, R23 ;  /* 0x0000001700147310 */ /* 0x001e220000201800 */
[----:B------:R-:W-:-:S07]  /*1840*/  FMUL R26, R23, UR18 ;  /* 0x00000012171a7c20 */ /* 0x000fce0008400000 */
[----:B------:R-:W-:Y:S01]  /*1850*/  F2F.F64.F32 R26, R26 ;  /* 0x0000001a001a7310 */ /* 0x000fe20000201800 */
[----:B0-----:R-:W-:-:S08]  /*1860*/  DMUL R20, R20, UR10 ;  /* 0x0000000a14147c28 */ /* 0x001fd00008000000 */
[----:B------:R-:W-:Y:S02]  /*1870*/  DFMA R18, R18, UR14, -R20 ;  /* 0x0000000e12127c2b */ /* 0x000fe40008000814 */
[----:B------:R-:W0:Y:S06]  /*1880*/  F2F.F64.F32 R20, R9 ;  /* 0x0000000900147310 */ /* 0x000e2c0000201800 */
[----:B------:R-:W-:-:S08]  /*1890*/  DFMA R18, R24, UR16, R18 ;  /* 0x0000001018127c2b */ /* 0x000fd00008000012 */
[----:B------:R-:W-:Y:S02]  /*18a0*/  DADD R18, R18, UR10 ;  /* 0x0000000a12127e29 */ /* 0x000fe40008000000 */
[----:B0-----:R-:W-:-:S08]  /*18b0*/  DFMA R20, R26, 0.5, R20 ;  /* 0x3fe000001a14782b */ /* 0x001fd00000000014 */
[----:B------:R-:W0:Y:S08]  /*18c0*/  F2F.F32.F64 R19, R18 ;  /* 0x0000001200137310 */ /* 0x000e300000301000 */
[----:B------:R-:W1:Y:S01]  /*18d0*/  F2F.F32.F64 R20, R20 ;  /* 0x0000001400147310 */ /* 0x000e620000301000 */
[----:B0-----:R-:W-:-:S07]  /*18e0*/  FMUL R26, R19, UR18 ;  /* 0x00000012131a7c20 */ /* 0x001fce0008400000 */
[----:B------:R-:W0:Y:S08]  /*18f0*/  F2F.F64.F32 R26, R26 ;  /* 0x0000001a001a7310 */ /* 0x000e300000201800 */
[----:B-1----:R-:W1:Y:S01]  /*1900*/  F2F.F64.F32 R28, R20 ;  /* 0x00000014001c7310 */ /* 0x002e620000201800 */
[----:B0-----:R-:W-:Y:S02]  /*1910*/  DFMA R16, R26, 0.5, R16 ;  /* 0x3fe000001a10782b */ /* 0x001fe40000000010 */
[----:B-1----:R-:W-:-:S08]  /*1920*/  DMUL R28, R28, UR4 ;  /* 0x000000041c1c7c28 */ /* 0x002fd00008000000 */
[----:B------:R-:W-:Y:S08]  /*1930*/  F2F.F32.F64 R16, R16 ;  /* 0x0000001000107310 */ /* 0x000ff00000301000 */
        /* <DEDUP_REMOVED lines=8> */
[----:B------:R-:W-:Y:S06]  /*19c0*/  @!P0 BRA `(.L_x_14) ;  /* 0x0000000000dc8947 */ /* 0x000fec0003800000 */
        /* <DEDUP_REMOVED lines=11> */
.L_x_15:
        /* <DEDUP_REMOVED lines=43> */
[----:B01----:R-:W-:-:S07]  /*1d30*/  FSEL R20, -R24, R24, !P1 ;  /* 0x0000001818147208 */ /* 0x003fce0004800100 */
.L_x_14:
[----:B------:R-:W-:Y:S05]  /*1d40*/  BSYNC.RECONVERGENT B0 ;  /* 0x0000000000007941 */ /* 0x000fea0003800200 */
.L_x_13:
        /* <DEDUP_REMOVED lines=8> */
[----:B------:R-:W-:Y:S02]  /*1dd0*/  FSEL R21, R17, -0.00019574658654164522886, !P0 ;  /* 0xb94d415311157808 */ /* 0x000fe40004000000 */
[----:B------:R-:W-:-:S02]  /*1de0*/  FSEL R25, R25, 0.0083327032625675201416, !P0 ;  /* 0x3c0885e419197808 */ /* 0x000fc40004000000 */
[----:B------:R-:W-:Y:S02]  /*1df0*/  FSEL R17, R20, 1, P0 ;  /* 0x3f80000014117808 */ /* 0x000fe40000000000 */
[----:B------:R-:W-:Y:S01]  /*1e00*/  FSEL R24, -R23, -0.16666662693023681641, !P0 ;  /* 0xbe2aaaa817187808 */ /* 0x000fe20004000100 */
[----:B------:R-:W-:Y:S01]  /*1e10*/  FFMA R21, R18, R21, R25 ;  /* 0x0000001512157223 */ /* 0x000fe20000000019 */
[----:B------:R-:W-:Y:S01]  /*1e20*/  FSETP.GE.AND P0, PT, |R12|, 105615, PT ;  /* 0x47ce47800c00780b */ /* 0x000fe20003f06200 */
[C---:B------:R-:W-:Y:S02]  /*1e30*/  FFMA R20, R18.reuse, R17, RZ ;  /* 0x0000001112147223 */ /* 0x040fe400000000ff */
[----:B------:R-:W-:-:S04]  /*1e40*/  FFMA R21, R18, R21, R24 ;  /* 0x0000001512157223 */ /* 0x000fc80000000018 */
[----:B------:R-:W-:-:S04]  /*1e50*/  FFMA R20, R20, R21, R17 ;  /* 0x0000001514147223 */ /* 0x000fc80000000011 */
[----:B------:R-:W-:-:S06]  /*1e60*/  @P1 FADD R20, RZ, -R20 ;  /* 0x80000014ff141221 */ /* 0x000fcc0000000000 */
[----:B------:R-:W0:Y:S01]  /*1e70*/  F2F.F64.F32 R20, R20 ;  /* 0x0000001400147310 */ /* 0x000e220000201800 */
[----:B------:R-:W-:Y:S05]  /*1e80*/  @!P0 BRA `(.L_x_17) ;  /* 0x0000000000dc8947 */ /* 0x000fea0003800000 */
[----:B------:R-:W-:-:S13]  /*1e90*/  FSETP.NEU.AND P0, PT, |R12|, +INF , PT ;  /* 0x7f8000000c00780b */ /* 0x000fda0003f0d200 */
[----:B------:R-:W-:Y:S01]  /*1ea0*/  @!P0 FMUL R13, RZ, R12 ;  /* 0x0000000cff0d8220 */ /* 0x000fe20000400000 */
[----:B------:R-:W-:Y:S01]  /*1eb0*/  @!P0 IMAD.MOV.U32 R22, RZ, RZ, RZ ;  /* 0x000000ffff168224 */ /* 0x000fe200078e00ff */
[----:B------:R-:W-:Y:S06]  /*1ec0*/  @!P0 BRA `(.L_x_17) ;  /* 0x0000000000cc8947 */ /* 0x000fec0003800000 */
[----:B------:R-:W-:Y:S01]  /*1ed0*/  SHF.L.U32 R17, R12, 0x8, RZ ;  /* 0x000000080c117819 */ /* 0x000fe200000006ff */
[----:B------:R-:W-:Y:S01]  /*1ee0*/  IMAD.MOV.U32 R18, RZ, RZ, RZ ;  /* 0x000000ffff127224 */ /* 0x000fe200078e00ff */
[----:B------:R-:W1:Y:S01]  /*1ef0*/  LDCU.64 UR6, c[0x4][0x48] ;  /* 0x01000900ff0677ac */ /* 0x000e620008000a00 */
[----:B------:R-:W-:Y:S01]  /*1f00*/  IMAD.MOV.U32 R13, RZ, RZ, R1 ;  /* 0x000000ffff0d7224 */ /* 0x000fe200078e0001 */
[----:B------:R-:W-:Y:S01]  /*1f10*/  LOP3.LUT R17, R17, 0x80000000, RZ, 0xfc, !PT ;  /* 0x8000000011117812 */ /* 0x000fe200078efcff */
[----:B------:R-:W-:Y:S01]  /*1f20*/  UMOV UR5, URZ ;  /* 0x000000ff00057c82 */ /* 0x000fe20008000000 */
[----:B------:R-:W-:-:S05]  /*1f30*/  UMOV UR4, URZ ;  /* 0x000000ff00047c82 */ /* 0x000fca0008000000 */
.L_x_18:
        /* <DEDUP_REMOVED lines=11> */
[----:B-1----:R-:W-:Y:S01]  /*1ff0*/  VIADD R13, R13, 0x4 ;  /* 0x000000040d0d7836 */ /* 0x002fe20000000000 */
        /* <DEDUP_REMOVED lines=13> */
[----:B------:R-:W-:Y:S01]  /*20d0*/  UMOV UR5, 0x3bf921fb ;  /* 0x3bf921fb00057882 */ /* 0x000fe20000000000 */
[----:B------:R-:W-:-:S02]  /*20e0*/  ISETP.GE.AND P1, PT, R12, RZ, PT ;  /* 0x000000ff0c00720c */ /* 0x000fc40003f26270 */
[-C--:B--2---:R-:W-:Y:S02]  /*20f0*/  @P0 SHF.L.W.U32.HI R13, R22, R24.reuse, R13 ;  /* 0x00000018160d0219 */ /* 0x084fe40000010e0d */
[----:B---3--:R-:W-:-:S04]  /*2100*/  @P0 SHF.L.W.U32.HI R22, R17, R24, R22 ;  /* 0x0000001811160219 */ /* 0x008fc80000010e16 */
[C---:B------:R-:W-:Y:S01]  /*2110*/  SHF.L.W.U32.HI R17, R22.reuse, 0x2, R13 ;  /* 0x0000000216117819 */ /* 0x040fe20000010e0d */
[----:B------:R-:W-:-:S03]  /*2120*/  IMAD.SHL.U32 R22, R22, 0x4, RZ ;  /* 0x0000000416167824 */ /* 0x000fc600078e00ff */
[----:B------:R-:W-:Y:S02]  /*2130*/  SHF.R.S32.HI R25, RZ, 0x1f, R17 ;  /* 0x0000001fff197819 */ /* 0x000fe40000011411 */
[----:B------:R-:W-:Y:S02]  /*2140*/  LOP3.LUT R12, R17, R12, RZ, 0x3c, !PT ;  /* 0x0000000c110c7212 */ /* 0x000fe400078e3cff */
[C---:B------:R-:W-:Y:S02]  /*2150*/  LOP3.LUT R24, R25.reuse, R22, RZ, 0x3c, !PT ;  /* 0x0000001619187212 */ /* 0x040fe400078e3cff */
[----:B------:R-:W-:Y:S02]  /*2160*/  LOP3.LUT R25, R25, R17, RZ, 0x3c, !PT ;  /* 0x0000001119197212 */ /* 0x000fe400078e3cff */
[----:B------:R-:W-:Y:S02]  /*2170*/  SHF.R.U32.HI R22, RZ, 0x1e, R13 ;  /* 0x0000001eff167819 */ /* 0x000fe4000001160d */
[----:B------:R-:W-:-:S02]  /*2180*/  ISETP.GE.AND P0, PT, R12, RZ, PT ;  /* 0x000000ff0c00720c */ /* 0x000fc40003f06270 */
[----:B------:R-:W2:Y:S01]  /*2190*/  I2F.F64.S64 R24, R24 ;  /* 0x0000001800187312 */ /* 0x000ea20000301c00 */
[----:B------:R-:W-:-:S05]  /*21a0*/  LEA.HI R22, R17, R22, RZ, 0x1 ;  /* 0x0000001611167211 */ /* 0x000fca00078f08ff */
[----:B------:R-:W-:-:S04]  /*21b0*/  IMAD.MOV R12, RZ, RZ, -R22 ;  /* 0x000000ffff0c7224 */ /* 0x000fc800078e0a16 */
[----:B------:R-:W-:Y:S01]  /*21c0*/  @!P1 IMAD.MOV.U32 R22, RZ, RZ, R12 ;  /* 0x000000ffff169224 */ /* 0x000fe200078e000c */
[----:B--2---:R-:W-:-:S10]  /*21d0*/  DMUL R26, R24, UR4 ;  /* 0x00000004181a7c28 */ /* 0x004fd40008000000 */
[----:B------:R-:W2:Y:S02]  /*21e0*/  F2F.F32.F64 R26, R26 ;  /* 0x0000001a001a7310 */ /* 0x000ea40000301000 */
[----:B-12---:R-:W-:-:S07]  /*21f0*/  FSEL R13, -R26, R26, !P0 ;  /* 0x0000001a1a0d7208 */ /* 0x006fce0004000100 */
.L_x_17:
[----:B------:R-:W-:Y:S05]  /*2200*/  BSYNC.RECONVERGENT B0 ;  /* 0x0000000000007941 */ /* 0x000fea0003800200 */
.L_x_16:
[----:B------:R-:W-:Y:S01]  /*2210*/  FMUL R18, R13, R13 ;  /* 0x0000000d0d127220 */ /* 0x000fe20000400000 */
[----:B------:R-:W-:Y:S01]  /*2220*/  FFMA R24, R16, UR18, R9 ;  /* 0x0000001210187c23 */ /* 0x000fe20008000009 */
[----:B------:R-:W-:Y:S01]  /*2230*/  LOP3.LUT R17, R22, 0x1, RZ, 0xc0, !PT ;  /* 0x0000000116117812 */ /* 0x000fe200078ec0ff */
[----:B------:R-:W-:Y:S02]  /*2240*/  IMAD.MOV.U32 R27, RZ, RZ, 0x3c0885e4 ;  /* 0x3c0885e4ff1b7424 */ /* 0x000fe400078e00ff */
[----:B------:R-:W-:Y:S01]  /*2250*/  FFMA R12, R18, R2, -0.0013887860113754868507 ;  /* 0xbab607ed120c7423 */ /* 0x000fe20000000002 */
[----:B------:R-:W-:Y:S01]  /*2260*/  VIADD R22, R22, 0x1 ;  /* 0x0000000116167836 */ /* 0x000fe20000000000 */
[----:B------:R-:W-:Y:S01]  /*2270*/  ISETP.NE.U32.AND P0, PT, R17, 0x1, PT ;  /* 0x000000011100780c */ /* 0x000fe20003f05070 */
[----:B------:R-:W1:Y:S01]  /*2280*/  F2F.F64.F32 R24, R24 ;  /* 0x0000001800187310 */ /* 0x000e620000201800 */
[----:B------:R-:W-:Y:S01]  /*2290*/  UMOV UR4, 0x54442d18 ;  /* 0x54442d1800047882 */ /* 0x000fe20000000000 */
[----:B------:R-:W-:Y:S01]  /*22a0*/  UMOV UR5, 0x401921fb ;  /* 0x401921fb00057882 */ /* 0x000fe20000000000 */
[----:B------:R-:W-:Y:S01]  /*22b0*/  FSEL R17, R12, -0.00019574658654164522886, P0 ;  /* 0xb94d41530c117808 */ /* 0x000fe20000000000 */
[----:B------:R-:W-:Y:S01]  /*22c0*/  BSSY.RECONVERGENT B0, `(.L_x_19) ;  /* 0x0000053000007945 */ /* 0x000fe20003800200 */
[----:B------:R-:W-:-:S02]  /*22d0*/  FSEL R27, R27, 0.041666727513074874878, !P0 ;  /* 0x3d2aaabb1b1b7808 */ /* 0x000fc40004000000 */
[----:B------:R-:W-:Y:S02]  /*22e0*/  LOP3.LUT P1, RZ, R22, 0x2, RZ, 0xc0, !PT ;  /* 0x0000000216ff7812 */ /* 0x000fe4000782c0ff */
[----:B------:R-:W-:Y:S01]  /*22f0*/  FSEL R22, -R3, -0.4999999701976776123, !P0 ;  /* 0xbeffffff03167808 */ /* 0x000fe20004000100 */
[C---:B------:R-:W-:Y:S01]  /*2300*/  FFMA R29, R18.reuse, R17, R27 ;  /* 0x00000011121d7223 */ /* 0x040fe2000000001b */
[----:B------:R-:W-:Y:S02]  /*2310*/  FSEL R17, R13, 1, !P0 ;  /* 0x3f8000000d117808 */ /* 0x000fe40004000000 */
[----:B------:R-:W2:Y:S01]  /*2320*/  F2F.F64.F32 R12, R16 ;  /* 0x00000010000c7310 */ /* 0x000ea20000201800 */
[C---:B------:R-:W-:Y:S01]  /*2330*/  FFMA R29, R18.reuse, R29, R22 ;  /* 0x0000001d121d7223 */ /* 0x040fe20000000016 */
[----:B-1----:R-:W-:Y:S01]  /*2340*/  DMUL R26, R24, UR4 ;  /* 0x00000004181a7c28 */ /* 0x002fe20008000000 */
[----:B------:R-:W-:-:S04]  /*2350*/  FFMA R18, R18, R17, RZ ;  /* 0x0000001112127223 */ /* 0x000fc800000000ff */
[----:B------:R-:W-:Y:S01]  /*2360*/  FFMA R18, R18, R29, R17 ;  /* 0x0000001d12127223 */ /* 0x000fe20000000011 */
[----:B------:R-:W1:Y:S03]  /*2370*/  F2F.F32.F64 R22, R26 ;  /* 0x0000001a00167310 */ /* 0x000e660000301000 */
[----:B------:R-:W-:Y:S01]  /*2380*/  @P1 FADD R18, RZ, -R18 ;  /* 0x80000012ff121221 */ /* 0x000fe20000000000 */
[----:B--2---:R-:W-:-:S04]  /*2390*/  DMUL R12, R12, UR10 ;  /* 0x0000000a0c0c7c28 */ /* 0x004fc80008000000 */
[----:B------:R-:W2:Y:S04]  /*23a0*/  F2F.F64.F32 R24, R18 ;  /* 0x0000001200187310 */ /* 0x000ea80000201800 */
[----:B0-----:R-:W-:Y:S01]  /*23b0*/  DFMA R12, R20, UR14, -R12 ;  /* 0x0000000e140c7c2b */ /* 0x001fe2000800080c */
[C---:B-1----:R-:W-:Y:S01]  /*23c0*/  FMUL R28, R22.reuse, 0.63661974668502807617 ;  /* 0x3f22f983161c7820 */ /* 0x042fe20000400000 */
[----:B------:R-:W-:-:S05]  /*23d0*/  FSETP.GE.AND P0, PT, |R22|, 105615, PT ;  /* 0x47ce47801600780b */ /* 0x000fca0003f06200 */
[----:B------:R-:W0:Y:S01]  /*23e0*/  F2I.NTZ R28, R28 ;  /* 0x0000001c001c7305 */ /* 0x000e220000203100 */
[----:B--2---:R-:W-:-:S08]  /*23f0*/  DFMA R12, R24, UR16, R12 ;  /* 0x00000010180c7c2b */ /* 0x004fd0000800000c */
[----:B------:R-:W-:-:S06]  /*2400*/  DADD R12, R12, UR10 ;  /* 0x0000000a0c0c7e29 */ /* 0x000fcc0008000000 */
[----:B------:R-:W1:Y:S01]  /*2410*/  F2F.F32.F64 R17, R12 ;  /* 0x0000000c00117310 */ /* 0x000e620000301000 */
[----:B0-----:R-:W-:-:S05]  /*2420*/  I2FP.F32.S32 R21, R28 ;  /* 0x0000001c00157245 */ /* 0x001fca0000201400 */
[----:B------:R-:W-:-:S04]  /*2430*/  FFMA R20, R21, -1.5707962512969970703, R22 ;  /* 0xbfc90fda15147823 */ /* 0x000fc80000000016 */
[----:B------:R-:W-:-:S04]  /*2440*/  FFMA R20, R21, -7.5497894158615963534e-08, R20 ;  /* 0xb3a2216815147823 */ /* 0x000fc80000000014 */
[----:B------:R-:W-:Y:S01]  /*2450*/  FFMA R26, R21, -5.3903029534742383927e-15, R20 ;  /* 0xa7c234c5151a7823 */ /* 0x000fe20000000014 */
[----:B-1----:R-:W-:Y:S01]  /*2460*/  FFMA R18, R17, UR18, R6 ;  /* 0x0000001211127c23 */ /* 0x002fe20008000006 */
        /* <DEDUP_REMOVED lines=12> */
.L_x_21:
        /* <DEDUP_REMOVED lines=44> */
.L_x_20:
[----:B------:R-:W-:Y:S05]  /*27f0*/  BSYNC.RECONVERGENT B0 ;  /* 0x0000000000007941 */ /* 0x000fea0003800200 */
.L_x_19:
[----:B------:R-:W-:Y:S01]  /*2800*/  FADD R21, R5, UR18 ;  /* 0x0000001205157e21 */ /* 0x000fe20008000000 */
[----:B------:R-:W-:Y:S01]  /*2810*/  UMOV UR4, 0xb645a1cb ;  /* 0xb645a1cb00047882 */ /* 0x000fe20000000000 */
[----:B------:R-:W-:Y:S01]  /*2820*/  UMOV UR5, 0x400dfdf3 ;  /* 0x400dfdf300057882 */ /* 0x000fe20000000000 */
[----:B------:R-:W-:Y:S01]  /*2830*/  LOP3.LUT R12, R28, 0x1, RZ, 0xc0, !PT ;  /* 0x000000011c0c7812 */ /* 0x000fe200078ec0ff */
[----:B------:R-:W0:Y:S01]  /*2840*/  F2F.F64.F32 R24, R21 ;  /* 0x0000001500187310 */ /* 0x000e220000201800 */
[----:B------:R-:W-:Y:S01]  /*2850*/  FMUL R13, R26, R26 ;  /* 0x0000001a1a0d7220 */ /* 0x000fe20000400000 */
[----:B------:R-:W-:Y:S01]  /*2860*/  LOP3.LUT P1, RZ, R28, 0x2, RZ, 0xc0, !PT ;  /* 0x000000021cff7812 */ /* 0x000fe2000782c0ff */
[----:B------:R-:W-:Y:S01]  /*2870*/  BSSY.RECONVERGENT B0, `(.L_x_22) ;  /* 0x000004a000007945 */ /* 0x000fe20003800200 */
[----:B------:R-:W-:Y:S01]  /*2880*/  ISETP.NE.U32.AND P0, PT, R12, 0x1, PT ;  /* 0x000000010c00780c */ /* 0x000fe20003f05070 */
[----:B------:R-:W-:Y:S01]  /*2890*/  FFMA R20, R13, R2, -0.0013887860113754868507 ;  /* 0xbab607ed0d147423 */ /* 0x000fe20000000002 */
[----:B------:R-:W-:-:S02]  /*28a0*/  IMAD.MOV.U32 R12, RZ, RZ, 0x3d2aaabb ;  /* 0x3d2aaabbff0c7424 */ /* 0x000fc400078e00ff */
[----:B------:R-:W-:Y:S02]  /*28b0*/  FSEL R23, -R23, -0.16666662693023681641, !P0 ;  /* 0xbe2aaaa817177808 */ /* 0x000fe40004000100 */
[----:B------:R-:W-:Y:S02]  /*28c0*/  FSEL R20, R20, -0.00019574658654164522886, !P0 ;  /* 0xb94d415314147808 */ /* 0x000fe40004000000 */
[----:B------:R-:W-:Y:S01]  /*28d0*/  FSEL R12, R12, 0.0083327032625675201416, !P0 ;  /* 0x3c0885e40c0c7808 */ /* 0x000fe20004000000 */
[----:B0-----:R-:W-:-:S04]  /*28e0*/  DMUL R24, R24, UR4 ;  /* 0x0000000418187c28 */ /* 0x001fc80008000000 */
[----:B------:R-:W-:Y:S01]  /*28f0*/  FFMA R20, R13, R20, R12 ;  /* 0x000000140d147223 */ /* 0x000fe2000000000c */
[----:B------:R-:W-:-:S03]  /*2900*/  FSEL R12, R26, 1, P0 ;  /* 0x3f8000001a0c7808 */ /* 0x000fc60000000000 */
[C---:B------:R-:W-:Y:S02]  /*2910*/  FFMA R20, R13.reuse, R20, R23 ;  /* 0x000000140d147223 */ /* 0x040fe40000000017 */
[----:B------:R-:W-:Y:S01]  /*2920*/  FFMA R13, R13, R12, RZ ;  /* 0x0000000c0d0d7223 */ /* 0x000fe200000000ff */
[----:B------:R-:W0:Y:S03]  /*2930*/  F2F.F32.F64 R24, R24 ;  /* 0x0000001800187310 */ /* 0x000e260000301000 */
[----:B------:R-:W-:-:S04]  /*2940*/  FFMA R12, R13, R20, R12 ;  /* 0x000000140d0c7223 */ /* 0x000fc8000000000c */
[----:B------:R-:W-:-:S06]  /*2950*/  @P1 FADD R12, RZ, -R12 ;  /* 0x8000000cff0c1221 */ /* 0x000fcc0000000000 */
[----:B------:R-:W1:Y:S01]  /*2960*/  F2F.F64.F32 R12, R12 ;  /* 0x0000000c000c7310 */ /* 0x000e620000201800 */
[C---:B0-----:R-:W-:Y:S01]  /*2970*/  FMUL R27, R24.reuse, 0.63661974668502807617 ;  /* 0x3f22f983181b7820 */ /* 0x041fe20000400000 */
[----:B------:R-:W-:-:S06]  /*2980*/  FSETP.GE.AND P0, PT, |R24|, 105615, PT ;  /* 0x47ce47801800780b */ /* 0x000fcc0003f06200 */
[----:B------:R-:W0:Y:S02]  /*2990*/  F2I.NTZ R27, R27 ;  /* 0x0000001b001b7305 */ /* 0x000e240000203100 */
        /* <DEDUP_REMOVED lines=10> */
[----:B------:R-:W-:Y:S01]  /*2a40*/  CS2R R26, SRZ ;  /* 0x00000000001a7805 */ /* 0x000fe2000001ff00 */
[----:B------:R-:W-:-:S03]  /*2a50*/  UMOV UR4, URZ ;  /* 0x000000ff00047c82 */ /* 0x000fc60008000000 */
[----:B------:R-:W-:-:S07]  /*2a60*/  LOP3.LUT R25, R25, 0x80000000, RZ, 0xfc, !PT ;  /* 0x8000000019197812 */ /* 0x000fce00078efcff */
.L_x_24:
[----:B0-----:R-:W0:Y:S02]  /*2a70*/  LDC.64 R20, c[0x4][0x48] ;  /* 0x01001200ff147b82 */ /* 0x001e240000000a00 */
[----:B0-----:R-:W-:-:S05]  /*2a80*/  IMAD.WIDE.U32 R22, R27, 0x4, R20 ;  /* 0x000000041b167825 */ /* 0x001fca00078e0014 */
[----:B------:R-:W2:Y:S01]  /*2a90*/  LDG.E.CONSTANT R20, desc[UR8][R22.64] ;  /* 0x0000000816147981 */ /* 0x000ea2000c1e9900 */
[C---:B------:R-:W-:Y:S02]  /*2aa0*/  IMAD R28, R27.reuse, 0x4, R1 ;  /* 0x000000041b1c7824 */ /* 0x040fe400078e0201 */
[----:B------:R-:W-:-:S05]  /*2ab0*/  VIADD R27, R27, 0x1 ;  /* 0x000000011b1b7836 */ /* 0x000fca0000000000 */
[----:B------:R-:W-:Y:S01]  /*2ac0*/  ISETP.NE.AND P0, PT, R27, 0x6, PT ;  /* 0x000000061b00780c */ /* 0x000fe20003f05270 */
[----:B--2---:R-:W-:-:S03]  /*2ad0*/  IMAD.WIDE.U32 R20, R20, R25, RZ ;  /* 0x0000001914147225 */ /* 0x004fc600078e00ff */
[----:B------:R-:W-:-:S04]  /*2ae0*/  IADD3 R29, P1, PT, R20, R26, RZ ;  /* 0x0000001a141d7210 */ /* 0x000fc80007f3e0ff */
[----:B------:R-:W-:Y:S01]  /*2af0*/  IADD3.X R26, PT, PT, R21, UR4, RZ, P1, !PT ;  /* 0x00000004151a7c10 */ /* 0x000fe20008ffe4ff */
[----:B------:R0:W-:Y:S04]  /*2b00*/  STL [R28], R29 ;  /* 0x0000001d1c007387 */ /* 0x0001e80000100800 */
[----:B------:R-:W-:Y:S05]  /*2b10*/  @P0 BRA `(.L_x_24) ;  /* 0xfffffffc00d40947 */ /* 0x000fea000383ffff */
        /* <DEDUP_REMOVED lines=20> */
[----:B------:R-:W-:Y:S02]  /*2c60*/  LOP3.LUT R24, R27, R24, RZ, 0x3c, !PT ;  /* 0x000000181b187212 */ /* 0x000fe400078e3cff */
        /* <DEDUP_REMOVED lines=8> */
[----:B------:R-:W1:Y:S02]  /*2cf0*/  F2F.F32.F64 R22, R22 ;  /* 0x0000001600167310 */ /* 0x000e640000301000 */
[----:B-1----:R-:W-:-:S07]  /*2d00*/  FSEL R25, -R22, R22, !P1 ;  /* 0x0000001616197208 */ /* 0x002fce0004800100 */
.L_x_23:
[----:B------:R-:W-:Y:S05]  /*2d10*/  BSYNC.RECONVERGENT B0 ;  /* 0x0000000000007941 */ /* 0x000fea0003800200 */
.L_x_22:
[----:B------:R-:W-:Y:S01]  /*2d20*/  LOP3.LUT R20, R27, 0x1, RZ, 0xc0, !PT ;  /* 0x000000011b147812 */ /* 0x000fe200078ec0ff */
[----:B------:R-:W-:Y:S01]  /*2d30*/  FMUL R23, R25, R25 ;  /* 0x0000001919177220 */ /* 0x000fe20000400000 */
[----:B------:R-:W-:Y:S01]  /*2d40*/  IADD3 R27, PT, PT, R27, 0x1, RZ ;  /* 0x000000011b1b7810 */ /* 0x000fe20007ffe0ff */
[----:B------:R-:W1:Y:S01]  /*2d50*/  LDCU UR4, c[0x3][0x48] ;  /* 0x00c00900ff0477ac */ /* 0x000e620008000800 */
[----:B------:R-:W-:Y:S01]  /*2d60*/  ISETP.NE.U32.AND P0, PT, R20, 0x1, PT ;  /* 0x000000011400780c */ /* 0x000fe20003f05070 */
[----:B------:R-:W-:Y:S01]  /*2d70*/  FFMA R2, R23, R2, -0.0013887860113754868507 ;  /* 0xbab607ed17027423 */ /* 0x000fe20000000002 */
[----:B------:R-:W-:Y:S02]  /*2d80*/  IMAD.MOV.U32 R20, RZ, RZ, 0x3c0885e4 ;  /* 0x3c0885e4ff147424 */ /* 0x000fe400078e00ff */
[----:B------:R-:W-:Y:S02]  /*2d90*/  FSEL R24, -R3, -0.4999999701976776123, !P0 ;  /* 0xbeffffff03187808 */ /* 0x000fe40004000100 */
[----:B------:R-:W-:-:S02]  /*2da0*/  FSEL R2, R2, -0.00019574658654164522886, P0 ;  /* 0xb94d415302027808 */ /* 0x000fc40000000000 */
[----:B------:R-:W-:Y:S02]  /*2db0*/  FSEL R20, R20, 0.041666727513074874878, !P0 ;  /* 0x3d2aaabb14147808 */ /* 0x000fe40004000000 */
[----:B------:R-:W-:Y:S02]  /*2dc0*/  FSEL R22, R25, 1, !P0 ;  /* 0x3f80000019167808 */ /* 0x000fe40004000000 */
[----:B------:R-:W-:Y:S01]  /*2dd0*/  LOP3.LUT P0, RZ, R27, 0x2, RZ, 0xc0, !PT ;  /* 0x000000021bff7812 */ /* 0x000fe2000780c0ff */
[C---:B------:R-:W-:Y:S02]  /*2de0*/  FFMA R2, R23.reuse, R2, R20 ;  /* 0x0000000217027223 */ /* 0x040fe40000000014 */
[----:B------:R-:W2:Y:S02]  /*2df0*/  F2F.F64.F32 R20, R18 ;  /* 0x0000001200147310 */ /* 0x000ea40000201800 */
[C---:B------:R-:W-:Y:S01]  /*2e00*/  FFMA R24, R23.reuse, R2, R24 ;  /* 0x0000000217187223 */ /* 0x040fe20000000018 */
[----:B------:R-:W-:Y:S01]  /*2e10*/  FFMA R23, R23, R22, RZ ;  /* 0x0000001617177223 */ /* 0x000fe200000000ff */
[----:B-1----:R-:W-:-:S03]  /*2e20*/  UISETP.GE.AND UP0, UPT, UR4, 0x1, UPT ;  /* 0x000000010400788c */ /* 0x002fc6000bf06270 */
[----:B------:R-:W-:Y:S01]  /*2e30*/  FFMA R24, R23, R24, R22 ;  /* 0x0000001817187223 */ /* 0x000fe20000000016 */
[----:B------:R-:W-:Y:S01]  /*2e40*/  FMUL R22, R4, UR18 ;  /* 0x0000001204167c20 */ /* 0x000fe20008400000 */
[----:B------:R-:W-:Y:S01]  /*2e50*/  F2F.F64.F32 R2, R6 ;  /* 0x0000000600027310 */ /* 0x000fe20000201800 */
[----:B------:R-:W-:Y:S01]  /*2e60*/  FFMA R4, R19, 2, R4 ;  /* 0x4000000013047823 */ /* 0x000fe20000000004 */
[----:B------:R-:W-:-:S03]  /*2e70*/  @P0 FADD R24, RZ, -R24 ;  /* 0x80000018ff180221 */ /* 0x000fc60000000000 */
[----:B------:R-:W-:Y:S01]  /*2e80*/  FFMA R17, R17, 2, R4 ;  /* 0x4000000011117823 */ /* 0x000fe20000000004 */
[----:B--2---:R-:W-:Y:S02]  /*2e90*/  DMUL R20, R20, UR10 ;  /* 0x0000000a14147c28 */ /* 0x004fe40008000000 */
[----:B------:R-:W1:Y:S06]  /*2ea0*/  F2F.F64.F32 R22, R22 ;  /* 0x0000001600167310 */ /* 0x000e6c0000201800 */
[----:B------:R-:W-:Y:S02]  /*2eb0*/  DFMA R12, R12, UR14, -R20 ;  /* 0x0000000e0c0c7c2b */ /* 0x000fe40008000814 */
[----:B------:R-:W2:Y:S01]  /*2ec0*/  F2F.F64.F32 R24, R24 ;  /* 0x0000001800187310 */ /* 0x000ea20000201800 */
[----:B-1----:R-:W-:-:S05]  /*2ed0*/  DFMA R2, R22, 0.5, R2 ;  /* 0x3fe000001602782b */ /* 0x002fca0000000002 */
[----:B--2---:R-:W-:-:S05]  /*2ee0*/  DFMA R12, R24, UR16, R12 ;  /* 0x00000010180c7c2b */ /* 0x004fca000800000c */
[----:B------:R1:W2:Y:S03]  /*2ef0*/  F2F.F32.F64 R3, R2 ;  /* 0x0000000200037310 */ /* 0x0002a60000301000 */
[----:B------:R-:W-:Y:S01]  /*2f00*/  DADD R12, R12, UR10 ;  /* 0x0000000a0c0c7e29 */ /* 0x000fe20008000000 */
[----:B-1----:R-:W-:Y:S02]  /*2f10*/  IMAD.MOV.U32 R2, RZ, RZ, R0 ;  /* 0x000000ffff027224 */ /* 0x002fe400078e0000 */
[----:B--2---:R-:W-:-:S07]  /*2f20*/  FFMA R21, R3, 2, R6 ;  /* 0x4000000003157823 */ /* 0x004fce0000000006 */
[----:B------:R-:W1:Y:S01]  /*2f30*/  F2F.F32.F64 R12, R12 ;  /* 0x0000000c000c7310 */ /* 0x000e620000301000 */
[----:B------:R-:W-:-:S04]  /*2f40*/  FFMA R21, R16, 2, R21 ;  /* 0x4000000010157823 */ /* 0x000fc80000000015 */
[----:B------:R-:W-:Y:S01]  /*2f50*/  FADD R24, R18, R21 ;  /* 0x0000001512187221 */ /* 0x000fe20000000000 */
[----:B-1----:R-:W-:Y:S01]  /*2f60*/  FADD R12, R12, R17 ;  /* 0x000000110c0c7221 */ /* 0x002fe20000000000 */
[----:B------:R-:W-:Y:S06]  /*2f70*/  BRA.U !UP0, `(.L_x_25) ;  /* 0x0000003908487547 */ /* 0x000fec000b800000 */
[----:B------:R-:W-:Y:S01]  /*2f80*/  VIADD R2, R0, UR4 ;  /* 0x0000000400027c36 */ /* 0x000fe20008000000 */
[----:B------:R-:W-:-:S06]  /*2f90*/  UMOV UR4, URZ ;  /* 0x000000ff00047c82 */ /* 0x000fcc0008000000 */
.L_x_64:
[----:B------:R-:W1:Y:S01]  /*2fa0*/  LDC R18, c[0x3][0x4c] ;  /* 0x00c01300ff127b82 */ /* 0x000e620000000800 */
[----:B------:R-:W-:Y:S01]  /*2fb0*/  IABS R19, R0 ;  /* 0x0000000000137213 */ /* 0x000fe20000000000 */
[----:B------:R-:W-:Y:S01]  /*2fc0*/  BSSY.RECONVERGENT B0, `(.L_x_26) ;  /* 0x0000024000007945 */ /* 0x000fe20003800200 */
[----:B------:R-:W-:Y:S02]  /*2fd0*/  ISETP.GE.AND P2, PT, R0, RZ, PT ;  /* 0x000000ff0000720c */ /* 0x000fe40003f46270 */
[----:B-1----:R-:W-:-:S04]  /*2fe0*/  IABS R4, R18 ;  /* 0x0000001200047213 */ /* 0x002fc80000000000 */
[----:B------:R-:W1:Y:S08]  /*2ff0*/  I2F.RP R3, R4 ;  /* 0x0000000400037306 */ /* 0x000e700000209400 */
[----:B-1----:R-:W1:Y:S02]  /*3000*/  MUFU.RCP R3, R3 ;  /* 0x0000000300037308 */ /* 0x002e640000001000 */
[----:B-1----:R-:W-:-:S06]  /*3010*/  VIADD R16, R3, 0xffffffe ;  /* 0x0ffffffe03107836 */ /* 0x002fcc0000000000 */
[----:B------:R1:W2:Y:S02]  /*3020*/  F2I.FTZ.U32.TRUNC.NTZ R17, R16 ;  /* 0x0000001000117305 */ /* 0x0002a4000021f000 */
[----:B-1----:R-:W-:Y:S02]  /*3030*/  IMAD.MOV.U32 R16, RZ, RZ, RZ ;  /* 0x000000ffff107224 */ /* 0x002fe400078e00ff */
[----:B--2---:R-:W-:-:S04]  /*3040*/  IMAD.MOV R13, RZ, RZ, -R17 ;  /* 0x000000ffff0d7224 */ /* 0x004fc800078e0a11 */
[----:B------:R-:W-:-:S04]  /*3050*/  IMAD R13, R13, R4, RZ ;  /* 0x000000040d0d7224 */ /* 0x000fc800078e02ff */
[----:B------:R-:W-:-:S04]  /*3060*/  IMAD.HI.U32 R17, R17, R13, R16 ;  /* 0x0000000d11117227 */ /* 0x000fc800078e0010 */
[----:B------:R-:W-:-:S04]  /*3070*/  IMAD.MOV.U32 R13, RZ, RZ, R19 ;  /* 0x000000ffff0d7224 */ /* 0x000fc800078e0013 */
[----:B------:R-:W-:-:S04]  /*3080*/  IMAD.HI.U32 R17, R17, R13, RZ ;  /* 0x0000000d11117227 */ /* 0x000fc800078e00ff */
[----:B------:R-:W-:-:S04]  /*3090*/  IMAD.MOV R17, RZ, RZ, -R17 ;  /* 0x000000ffff117224 */ /* 0x000fc800078e0a11 */
[----:B------:R-:W-:-:S05]  /*30a0*/  IMAD R3, R4, R17, R13 ;  /* 0x0000001104037224 */ /* 0x000fca00078e020d */
[----:B------:R-:W-:-:S13]  /*30b0*/  ISETP.GT.U32.AND P0, PT, R4, R3, PT ;  /* 0x000000030400720c */ /* 0x000fda0003f04070 */
[----:B------:R-:W-:Y:S01]  /*30c0*/  @!P0 IMAD.IADD R3, R3, 0x1, -R4 ;  /* 0x0000000103038824 */ /* 0x000fe200078e0a04 */
[----:B------:R-:W-:-:S04]  /*30d0*/  ISETP.NE.AND P0, PT, R18, RZ, PT ;  /* 0x000000ff1200720c */ /* 0x000fc80003f05270 */
[----:B------:R-:W-:-:S13]  /*30e0*/  ISETP.GT.U32.AND P1, PT, R4, R3, PT ;  /* 0x000000030400720c */ /* 0x000fda0003f24070 */
[----:B------:R-:W-:-:S04]  /*30f0*/  @!P1 IMAD.IADD R3, R3, 0x1, -R4 ;  /* 0x0000000103039824 */ /* 0x000fc800078e0a04 */
[----:B------:R-:W-:Y:S01]  /*3100*/  @!P2 IMAD.MOV R3, RZ, RZ, -R3 ;  /* 0x000000ffff03a224 */ /* 0x000fe200078e0a03 */
[----:B------:R-:W-:-:S05]  /*3110*/  @!P0 LOP3.LUT R3, RZ, R18, RZ, 0x33, !PT ;  /* 0x00000012ff038212 */ /* 0x000fca00078e33ff */
[----:B------:R-:W-:Y:S02]  /*3120*/  VIADD R4, R3, 0x1 ;  /* 0x0000000103047836 */ /* 0x000fe40000000000 */
[----:B------:R-:W-:-:S03]  /*3130*/  FADD R3, -R7, R6 ;  /* 0x0000000607037221 */ /* 0x000fc60000000100 */
[----:B------:R-:W-:-:S04]  /*3140*/  I2FP.F32.S32 R4, R4 ;  /* 0x0000000400047245 */ /* 0x000fc80000201400 */
[----:B------:R-:W1:Y:S08]  /*3150*/  MUFU.RCP R13, R4 ;  /* 0x00000004000d7308 */ /* 0x000e700000001000 */
[----:B------:R-:W2:Y:S01]  /*3160*/  FCHK P0, R3, R4 ;  /* 0x0000000403007302 */ /* 0x000ea20000000000 */
[----:B-1----:R-:W-:-:S04]  /*3170*/  FFMA R16, -R4, R13, 1 ;  /* 0x3f80000004107423 */ /* 0x002fc8000000010d */
[----:B------:R-:W-:-:S04]  /*3180*/  FFMA R16, R13, R16, R13 ;  /* 0x000000100d107223 */ /* 0x000fc8000000000d */
[----:B------:R-:W-:-:S04]  /*3190*/  FFMA R13, R3, R16, RZ ;  /* 0x00000010030d7223 */ /* 0x000fc800000000ff */
[----:B------:R-:W-:-:S04]  /*31a0*/  FFMA R17, -R4, R13, R3 ;  /* 0x0000000d04117223 */ /* 0x000fc80000000103 */
[----:B------:R-:W-:Y:S01]  /*31b0*/  FFMA R16, R16, R17, R13 ;  /* 0x0000001110107223 */ /* 0x000fe2000000000d */
[----:B--2---:R-:W-:Y:S06]  /*31c0*/  @!P0 BRA `(.L_x_27) ;  /* 0x00000000000c8947 */ /* 0x004fec0003800000 */
[----:B------:R-:W-:-:S07]  /*31d0*/  MOV R16, 0x31f0 ;  /* 0x000031f000107802 */ /* 0x000fce0000000f00 */
[----:B0-----:R-:W-:Y:S05]  /*31e0*/  CALL.REL.NOINC `($__internal_0_$__cuda_sm3x_div_rn_noftz_f32_slowpath) ;  /* 0x0000003400d87944 */ /* 0x001fea0003c00000 */
[----:B------:R-:W-:-:S07]  /*31f0*/  IMAD.MOV.U32 R16, RZ, RZ, R13 ;  /* 0x000000ffff107224 */ /* 0x000fce00078e000d */
.L_x_27:
[----:B------:R-:W-:Y:S05]  /*3200*/  BSYNC.RECONVERGENT B0 ;  /* 0x0000000000007941 */ /* 0x000fea0003800200 */
.L_x_26:
[----:B------:R-:W1:Y:S01]  /*3210*/  MUFU.RCP R3, R4 ;  /* 0x0000000400037308 */ /* 0x000e620000001000 */
[----:B------:R-:W-:Y:S01]  /*3220*/  FADD R17, -R10, R9 ;  /* 0x000000090a117221 */ /* 0x000fe20000000100 */
[----:B------:R-:W-:Y:S01]  /*3230*/  BSSY.RECONVERGENT B0, `(.L_x_28) ;  /* 0x000000c000007945 */ /* 0x000fe20003800200 */
[----:B------:R-:W-:-:S05]  /*3240*/  FADD R7, R16, R7 ;  /* 0x0000000710077221 */ /* 0x000fca0000000000 */
[----:B------:R-:W2:Y:S01]  /*3250*/  FCHK P0, R17, R4 ;  /* 0x0000000411007302 */ /* 0x000ea20000000000 */
[----:B-1----:R-:W-:-:S04]  /*3260*/  FFMA R18, -R4, R3, 1 ;  /* 0x3f80000004127423 */ /* 0x002fc80000000103 */
[----:B------:R-:W-:-:S04]  /*3270*/  FFMA R3, R3, R18, R3 ;  /* 0x0000001203037223 */ /* 0x000fc80000000003 */
[----:B------:R-:W-:-:S04]  /*3280*/  FFMA R13, R3, R17, RZ ;  /* 0x00000011030d7223 */ /* 0x000fc800000000ff */
[----:B------:R-:W-:-:S04]  /*3290*/  FFMA R18, -R4, R13, R17 ;  /* 0x0000000d04127223 */ /* 0x000fc80000000111 */
[----:B------:R-:W-:Y:S01]  /*32a0*/  FFMA R13, R3, R18, R13 ;  /* 0x00000012030d7223 */ /* 0x000fe2000000000d */
[----:B--2---:R-:W-:Y:S06]  /*32b0*/  @!P0 BRA `(.L_x_29) ;  /* 0x00000000000c8947 */ /* 0x004fec0003800000 */
[----:B------:R-:W-:Y:S01]  /*32c0*/  IMAD.MOV.U32 R3, RZ, RZ, R17 ;  /* 0x000000ffff037224 */ /* 0x000fe200078e0011 */
[----:B------:R-:W-:-:S07]  /*32d0*/  MOV R16, 0x32f0 ;  /* 0x000032f000107802 */ /* 0x000fce0000000f00 */
[----:B0-----:R-:W-:Y:S05]  /*32e0*/  CALL.REL.NOINC `($__internal_0_$__cuda_sm3x_div_rn_noftz_f32_slowpath) ;  /* 0x0000003400987944 */ /* 0x001fea0003c00000 */
.L_x_29:
[----:B------:R-:W-:Y:S05]  /*32f0*/  BSYNC.RECONVERGENT B0 ;  /* 0x0000000000007941 */ /* 0x000fea0003800200 */
.L_x_28:
[----:B------:R-:W1:Y:S01]  /*3300*/  LDC R3, c[0x3][0x4c] ;  /* 0x00c01300ff037b82 */ /* 0x000e620000000800 */
[----:B------:R-:W-:Y:S01]  /*3310*/  IABS R4, R0 ;  /* 0x0000000000047213 */ /* 0x000fe20000000000 */
[----:B------:R-:W-:Y:S01]  /*3320*/  BSSY.RECONVERGENT B0, `(.L_x_30) ;  /* 0x0000060000007945 */ /* 0x000fe20003800200 */
[----:B------:R-:W-:Y:S01]  /*3330*/  ISETP.GE.AND P2, PT, R0, RZ, PT ;  /* 0x000000ff0000720c */ /* 0x000fe20003f46270 */
[----:B------:R-:W-:Y:S01]  /*3340*/  FADD R10, R13, R10 ;  /* 0x0000000a0d0a7221 */ /* 0x000fe20000000000 */
[----:B-1----:R-:W-:-:S05]  /*3350*/  VIADD R20, R3, 0xffffffff ;  /* 0xffffffff03147836 */ /* 0x002fca0000000000 */
[-C--:B------:R-:W-:Y:S02]  /*3360*/  IABS R18, R20.reuse ;  /* 0x0000001400127213 */ /* 0x080fe40000000000 */
[----:B------:R-:W-:Y:S02]  /*3370*/  IABS R22, R20 ;  /* 0x0000001400167213 */ /* 0x000fe40000000000 */
[----:B------:R-:W1:Y:S08]  /*3380*/  I2F.RP R19, R18 ;  /* 0x0000001200137306 */ /* 0x000e700000209400 */
[----:B-1----:R-:W1:Y:S02]  /*3390*/  MUFU.RCP R19, R19 ;  /* 0x0000001300137308 */ /* 0x002e640000001000 */
[----:B-1----:R-:W-:-:S02]  /*33a0*/  VIADD R16, R19, 0xffffffe ;  /* 0x0ffffffe13107836 */ /* 0x002fc40000000000 */
[----:B------:R-:W-:-:S04]  /*33b0*/  IMAD.MOV R19, RZ, RZ, -R22 ;  /* 0x000000ffff137224 */ /* 0x000fc800078e0a16 */
[----:B------:R1:W2:Y:S02]  /*33c0*/  F2I.FTZ.U32.TRUNC.NTZ R17, R16 ;  /* 0x0000001000117305 */ /* 0x0002a4000021f000 */
[----:B-1----:R-:W-:Y:S02]  /*33d0*/  IMAD.MOV.U32 R16, RZ, RZ, RZ ;  /* 0x000000ffff107224 */ /* 0x002fe400078e00ff */
[----:B--2---:R-:W-:-:S04]  /*33e0*/  IMAD.MOV R21, RZ, RZ, -R17 ;  /* 0x000000ffff157224 */ /* 0x004fc800078e0a11 */
[----:B------:R-:W-:-:S04]  /*33f0*/  IMAD R21, R21, R18, RZ ;  /* 0x0000001215157224 */ /* 0x000fc800078e02ff */
[----:B------:R-:W-:-:S06]  /*3400*/  IMAD.HI.U32 R17, R17, R21, R16 ;  /* 0x0000001511117227 */ /* 0x000fcc00078e0010 */
[----:B------:R-:W-:-:S04]  /*3410*/  IMAD.HI.U32 R17, R17, R4, RZ ;  /* 0x0000000411117227 */ /* 0x000fc800078e00ff */
[----:B------:R-:W-:-:S05]  /*3420*/  IMAD R17, R17, R19, R4 ;  /* 0x0000001311117224 */ /* 0x000fca00078e0204 */
[----:B------:R-:W-:-:S13]  /*3430*/  ISETP.GT.U32.AND P0, PT, R18, R17, PT ;  /* 0x000000111200720c */ /* 0x000fda0003f04070 */
[----:B------:R-:W-:Y:S01]  /*3440*/  @!P0 IMAD.IADD R17, R17, 0x1, -R18 ;  /* 0x0000000111118824 */ /* 0x000fe200078e0a12 */
[----:B------:R-:W-:-:S04]  /*3450*/  ISETP.NE.AND P0, PT, R20, RZ, PT ;  /* 0x000000ff1400720c */ /* 0x000fc80003f05270 */
[----:B------:R-:W-:-:S13]  /*3460*/  ISETP.GT.U32.AND P1, PT, R18, R17, PT ;  /* 0x000000111200720c */ /* 0x000fda0003f24070 */
[----:B------:R-:W-:-:S04]  /*3470*/  @!P1 IMAD.IADD R17, R17, 0x1, -R18 ;  /* 0x0000000111119824 */ /* 0x000fc800078e0a12 */
[----:B------:R-:W-:Y:S01]  /*3480*/  @!P2 IMAD.MOV R17, RZ, RZ, -R17 ;  /* 0x000000ffff11a224 */ /* 0x000fe200078e0a11 */
[----:B------:R-:W-:-:S04]  /*3490*/  @!P0 LOP3.LUT R17, RZ, R20, RZ, 0x33, !PT ;  /* 0x00000014ff118212 */ /* 0x000fc800078e33ff */
[----:B------:R-:W-:-:S13]  /*34a0*/  ISETP.NE.AND P0, PT, R17, RZ, PT ;  /* 0x000000ff1100720c */ /* 0x000fda0003f05270 */
[----:B------:R-:W-:Y:S05]  /*34b0*/  @P0 BRA `(.L_x_31) ;  /* 0x0000000400180947 */ /* 0x000fea0003800000 */
[----:B------:R-:W-:Y:S01]  /*34c0*/  IABS R13, R3 ;  /* 0x00000003000d7213 */ /* 0x000fe20000000000 */
[----:B------:R-:W-:Y:S03]  /*34d0*/  BSSY.RECONVERGENT B1, `(.L_x_32) ;  /* 0x0000031000017945 */ /* 0x000fe60003800200 */
[----:B------:R-:W1:Y:S08]  /*34e0*/  I2F.RP R18, R13 ;  /* 0x0000000d00127306 */ /* 0x000e700000209400 */
[----:B-1----:R-:W1:Y:S02]  /*34f0*/  MUFU.RCP R18, R18 ;  /* 0x0000001200127308 */ /* 0x002e640000001000 */
[----:B-1----:R-:W-:-:S06]  /*3500*/  VIADD R16, R18, 0xffffffe ;  /* 0x0ffffffe12107836 */ /* 0x002fcc0000000000 */
[----:B------:R1:W2:Y:S02]  /*3510*/  F2I.FTZ.U32.TRUNC.NTZ R17, R16 ;  /* 0x0000001000117305 */ /* 0x0002a4000021f000 */
[----:B-1----:R-:W-:Y:S02]  /*3520*/  IMAD.MOV.U32 R16, RZ, RZ, RZ ;  /* 0x000000ffff107224 */ /* 0x002fe400078e00ff */
[----:B--2---:R-:W-:-:S04]  /*3530*/  IMAD.MOV R20, RZ, RZ, -R17 ;  /* 0x000000ffff147224 */ /* 0x004fc800078e0a11 */
[----:B------:R-:W-:-:S04]  /*3540*/  IMAD R19, R20, R13, RZ ;  /* 0x0000000d14137224 */ /* 0x000fc800078e02ff */
[----:B------:R-:W-:-:S06]  /*3550*/  IMAD.HI.U32 R19, R17, R19, R16 ;  /* 0x0000001311137227 */ /* 0x000fcc00078e0010 */
[----:B------:R-:W-:-:S04]  /*3560*/  IMAD.HI.U32 R17, R19, R4, RZ ;  /* 0x0000000413117227 */ /* 0x000fc800078e00ff */
[----:B------:R-:W-:-:S04]  /*3570*/  IMAD.MOV R20, RZ, RZ, -R17 ;  /* 0x000000ffff147224 */ /* 0x000fc800078e0a11 */
[----:B------:R-:W-:-:S05]  /*3580*/  IMAD R4, R13, R20, R4 ;  /* 0x000000140d047224 */ /* 0x000fca00078e0204 */
[----:B------:R-:W-:-:S13]  /*3590*/  ISETP.GT.U32.AND P2, PT, R13, R4, PT ;  /* 0x000000040d00720c */ /* 0x000fda0003f44070 */
[----:B------:R-:W-:Y:S02]  /*35a0*/  @!P2 IMAD.IADD R4, R4, 0x1, -R13 ;  /* 0x000000010404a824 */ /* 0x000fe400078e0a0d */
[----:B------:R-:W-:-:S03]  /*35b0*/  @!P2 VIADD R17, R17, 0x1 ;  /* 0x000000011111a836 */ /* 0x000fc60000000000 */
[----:B------:R-:W-:Y:S02]  /*35c0*/  ISETP.GE.U32.AND P0, PT, R4, R13, PT ;  /* 0x0000000d0400720c */ /* 0x000fe40003f06070 */
[----:B------:R-:W-:-:S04]  /*35d0*/  LOP3.LUT R4, R0, R3, RZ, 0x3c, !PT ;  /* 0x0000000300047212 */ /* 0x000fc800078e3cff */
[----:B------:R-:W-:-:S07]  /*35e0*/  ISETP.GE.AND P1, PT, R4, RZ, PT ;  /* 0x000000ff0400720c */ /* 0x000fce0003f26270 */
[----:B------:R-:W-:Y:S01]  /*35f0*/  @P0 VIADD R17, R17, 0x1 ;  /* 0x0000000111110836 */ /* 0x000fe20000000000 */
[----:B------:R-:W-:-:S03]  /*3600*/  ISETP.NE.AND P0, PT, R3, RZ, PT ;  /* 0x000000ff0300720c */ /* 0x000fc60003f05270 */
[----:B------:R-:W-:Y:S01]  /*3610*/  IMAD.MOV.U32 R4, RZ, RZ, R17 ;  /* 0x000000ffff047224 */ /* 0x000fe200078e0011 */
[----:B------:R-:W-:-:S03]  /*3620*/  LOP3.LUT R17, RZ, R3, RZ, 0x33, !PT ;  /* 0x00000003ff117212 */ /* 0x000fc600078e33ff */
[----:B------:R-:W-:-:S05]  /*3630*/  @!P1 IMAD.MOV R4, RZ, RZ, -R4 ;  /* 0x000000ffff049224 */ /* 0x000fca00078e0a04 */
[----:B------:R-:W-:-:S04]  /*3640*/  SEL R4, R17, R4, !P0 ;  /* 0x0000000411047207 */ /* 0x000fc80004000000 */
[----:B------:R-:W-:Y:S02]  /*3650*/  IABS R16, R4 ;  /* 0x0000000400107213 */ /* 0x000fe40000000000 */
[----:B------:R-:W-:-:S03]  /*3660*/  ISETP.GE.AND P2, PT, R4, RZ, PT ;  /* 0x000000ff0400720c */ /* 0x000fc60003f46270 */
[----:B------:R-:W-:-:S04]  /*3670*/  IMAD.HI.U32 R3, R19, R16, RZ ;  /* 0x0000001013037227 */ /* 0x000fc800078e00ff */
[----:B------:R-:W-:-:S04]  /*3680*/  IMAD.MOV R3, RZ, RZ, -R3 ;  /* 0x000000ffff037224 */ /* 0x000fc800078e0a03 */
[----:B------:R-:W-:Y:S02]  /*3690*/  IMAD R16, R13, R3, R16 ;  /* 0x000000030d107224 */ /* 0x000fe400078e0210 */
[----:B------:R-:W-:-:S03]  /*36a0*/  FADD R3, R7, -R8 ;  /* 0x8000000807037221 */ /* 0x000fc60000000000 */
[----:B------:R-:W-:-:S13]  /*36b0*/  ISETP.GT.U32.AND P1, PT, R13, R16, PT ;  /* 0x000000100d00720c */ /* 0x000fda0003f24070 */
[----:B------:R-:W-:-:S05]  /*36c0*/  @!P1 IMAD.IADD R16, R16, 0x1, -R13 ;  /* 0x0000000110109824 */ /* 0x000fca00078e0a0d */
[----:B------:R-:W-:-:S13]  /*36d0*/  ISETP.GT.U32.AND P1, PT, R13, R16, PT ;  /* 0x000000100d00720c */ /* 0x000fda0003f24070 */
[----:B------:R-:W-:-:S05]  /*36e0*/  @!P1 IADD3 R16, PT, PT, R16, -R13, RZ ;  /* 0x8000000d10109210 */ /* 0x000fca0007ffe0ff */
[----:B------:R-:W-:-:S05]  /*36f0*/  @!P2 IMAD.MOV R16, RZ, RZ, -R16 ;  /* 0x000000ffff10a224 */ /* 0x000fca00078e0a10 */
[----:B------:R-:W-:-:S05]  /*3700*/  SEL R16, R17, R16, !P0 ;  /* 0x0000001011107207 */ /* 0x000fca0004000000 */
[----:B------:R-:W-:-:S05]  /*3710*/  VIADD R4, R16, 0x1 ;  /* 0x0000000110047836 */ /* 0x000fca0000000000 */
        /* <DEDUP_REMOVED lines=12> */
.L_x_33:
[----:B------:R-:W-:Y:S05]  /*37e0*/  BSYNC.RECONVERGENT B1 ;  /* 0x0000000000017941 */ /* 0x000fea0003800200 */
.L_x_32:
[----:B------:R-:W1:Y:S01]  /*37f0*/  MUFU.RCP R3, R4 ;  /* 0x0000000400037308 */ /* 0x000e620000001000 */
[----:B------:R-:W-:Y:S01]  /*3800*/  FADD R17, R10, -R11 ;  /* 0x8000000b0a117221 */ /* 0x000fe20000000000 */
        /* <DEDUP_REMOVED lines=12> */
[----:B------:R-:W-:-:S07]  /*38d0*/  IMAD.MOV.U32 R10, RZ, RZ, R13 ;  /* 0x000000ffff0a7224 */ /* 0x000fce00078e000d */
.L_x_35:
[----:B------:R-:W-:Y:S05]  /*38e0*/  BSYNC.RECONVERGENT B1 ;  /* 0x0000000000017941 */ /* 0x000fea0003800200 */
.L_x_34:
[----:B------:R-:W-:Y:S01]  /*38f0*/  FADD R11, R11, R10 ;  /* 0x0000000a0b0b7221 */ /* 0x000fe20000000000 */
[----:B------:R-:W-:Y:S02]  /*3900*/  IMAD.MOV.U32 R7, RZ, RZ, RZ ;  /* 0x000000ffff077224 */ /* 0x000fe400078e00ff */
[----:B------:R-:W-:-:S07]  /*3910*/  IMAD.MOV.U32 R10, RZ, RZ, RZ ;  /* 0x000000ffff0a7224 */ /* 0x000fce00078e00ff */
.L_x_31:
[----:B------:R-:W-:Y:S05]  /*3920*/  BSYNC.RECONVERGENT B0 ;  /* 0x0000000000007941 */ /* 0x000fea0003800200 */
.L_x_30:
[----:B------:R-:W-:Y:S01]  /*3930*/  IMAD.MOV.U32 R4, RZ, RZ, 0x3e2aaaab ;  /* 0x3e2aaaabff047424 */ /* 0x000fe200078e00ff */
[----:B------:R-:W1:Y:S01]  /*3940*/  FCHK P0, R12, 6 ;  /* 0x40c000000c007902 */ /* 0x000e620000000000 */
[----:B------:R-:W-:Y:S01]  /*3950*/  IMAD.MOV.U32 R3, RZ, RZ, 0x40c00000 ;  /* 0x40c00000ff037424 */ /* 0x000fe200078e00ff */
[----:B------:R-:W-:Y:S03]  /*3960*/  BSSY.RECONVERGENT B0, `(.L_x_36) ;  /* 0x000000b000007945 */ /* 0x000fe60003800200 */
[----:B------:R-:W-:-:S04]  /*3970*/  FFMA R3, R4, -R3, 1 ;  /* 0x3f80000004037423 */ /* 0x000fc80000000803 */
[----:B------:R-:W-:-:S04]  /*3980*/  FFMA R3, R3, R4, 0.16666667163372039795 ;  /* 0x3e2aaaab03037423 */ /* 0x000fc80000000004 */
[----:B------:R-:W-:-:S04]  /*3990*/  FFMA R13, R3, R12, RZ ;  /* 0x0000000c030d7223 */ /* 0x000fc800000000ff */
[----:B------:R-:W-:-:S04]  /*39a0*/  FFMA R4, R13, -6, R12 ;  /* 0xc0c000000d047823 */ /* 0x000fc8000000000c */
[----:B------:R-:W-:Y:S01]  /*39b0*/  FFMA R13, R3, R4, R13 ;  /* 0x00000004030d7223 */ /* 0x000fe2000000000d */
[----:B-1----:R-:W-:Y:S06]  /*39c0*/  @!P0 BRA `(.L_x_37) ;  /* 0x0000000000108947 */ /* 0x002fec0003800000 */
[----:B------:R-:W-:Y:S01]  /*39d0*/  IMAD.MOV.U32 R3, RZ, RZ, R12 ;  /* 0x000000ffff037224 */ /* 0x000fe200078e000c */
[----:B------:R-:W-:Y:S01]  /*39e0*/  MOV R16, 0x3a10 ;  /* 0x00003a1000107802 */ /* 0x000fe20000000f00 */
[----:B------:R-:W-:-:S07]  /*39f0*/  IMAD.MOV.U32 R4, RZ, RZ, 0x40c00000 ;  /* 0x40c00000ff047424 */ /* 0x000fce00078e00ff */
[----:B0-----:R-:W-:Y:S05]  /*3a00*/  CALL.REL.NOINC `($__internal_0_$__cuda_sm3x_div_rn_noftz_f32_slowpath) ;  /* 0x0000002c00d07944 */ /* 0x001fea0003c00000 */
.L_x_37:
[----:B------:R-:W-:Y:S05]  /*3a10*/  BSYNC.RECONVERGENT B0 ;  /* 0x0000000000007941 */ /* 0x000fea0003800200 */
.L_x_36:
[----:B------:R-:W1:Y:S01]  /*3a20*/  LDCU UR5, c[0x3][0x5c] ;  /* 0x00c00b80ff0577ac */ /* 0x000e620008000800 */
[----:B------:R-:W-:Y:S01]  /*3a30*/  IMAD.MOV.U32 R3, RZ, RZ, 0x3e2aaaab ;  /* 0x3e2aaaabff037424 */ /* 0x000fe200078e00ff */
[----:B------:R-:W2:Y:S01]  /*3a40*/  FCHK P0, R24, 6 ;  /* 0x40c0000018007902 */ /* 0x000ea20000000000 */
[----:B------:R-:W-:Y:S01]  /*3a50*/  IMAD.MOV.U32 R4, RZ, RZ, 0x40c00000 ;  /* 0x40c00000ff047424 */ /* 0x000fe200078e00ff */
[----:B------:R-:W-:Y:S03]  /*3a60*/  BSSY.RECONVERGENT B0, `(.L_x_38) ;  /* 0x000000d000007945 */ /* 0x000fe60003800200 */
[----:B------:R-:W-:-:S04]  /*3a70*/  FFMA R4, R3, -R4, 1 ;  /* 0x3f80000003047423 */ /* 0x000fc80000000804 */
[----:B------:R-:W-:-:S04]  /*3a80*/  FFMA R3, R4, R3, 0.16666667163372039795 ;  /* 0x3e2aaaab04037423 */ /* 0x000fc80000000003 */
[----:B------:R-:W-:Y:S01]  /*3a90*/  FFMA R17, R3, R24, RZ ;  /* 0x0000001803117223 */ /* 0x000fe200000000ff */
[----:B-1----:R-:W-:-:S03]  /*3aa0*/  FFMA R6, R13, UR5, R6 ;  /* 0x000000050d067c23 */ /* 0x002fc60008000006 */
[----:B------:R-:W-:-:S04]  /*3ab0*/  FFMA R4, R17, -6, R24 ;  /* 0xc0c0000011047823 */ /* 0x000fc80000000018 */
[----:B------:R-:W-:Y:S01]  /*3ac0*/  FFMA R4, R3, R4, R17 ;  /* 0x0000000403047223 */ /* 0x000fe20000000011 */
[----:B--2---:R-:W-:Y:S06]  /*3ad0*/  @!P0 BRA `(.L_x_39) ;  /* 0x0000000000148947 */ /* 0x004fec0003800000 */
[----:B------:R-:W-:Y:S01]  /*3ae0*/  IMAD.MOV.U32 R3, RZ, RZ, R24 ;  /* 0x000000ffff037224 */ /* 0x000fe200078e0018 */
[----:B------:R-:W-:Y:S01]  /*3af0*/  MOV R16, 0x3b20 ;  /* 0x00003b2000107802 */ /* 0x000fe20000000f00 */
[----:B------:R-:W-:-:S07]  /*3b00*/  IMAD.MOV.U32 R4, RZ, RZ, 0x40c00000 ;  /* 0x40c00000ff047424 */ /* 0x000fce00078e00ff */
[----:B0-----:R-:W-:Y:S05]  /*3b10*/  CALL.REL.NOINC `($__internal_0_$__cuda_sm3x_div_rn_noftz_f32_slowpath) ;  /* 0x0000002c008c7944 */ /* 0x001fea0003c00000 */
[----:B------:R-:W-:-:S07]  /*3b20*/  IMAD.MOV.U32 R4, RZ, RZ, R13 ;  /* 0x000000ffff047224 */ /* 0x000fce00078e000d */
.L_x_39:
[----:B------:R-:W-:Y:S05]  /*3b30*/  BSYNC.RECONVERGENT B0 ;  /* 0x0000000000007941 */ /* 0x000fea0003800200 */
.L_x_38:
[----:B------:R-:W1:Y:S01]  /*3b40*/  LDCU UR7, c[0x3][0x5c] ;  /* 0x00c00b80ff0777ac */ /* 0x000e620008000800 */
[----:B------:R-:W-:Y:S01]  /*3b50*/  BSSY.RECONVERGENT B0, `(.L_x_40) ;  /* 0x0000047000007945 */ /* 0x000fe20003800200 */
[----:B------:R-:W-:Y:S01]  /*3b60*/  UMOV UR12, 0x54442d18 ;  /* 0x54442d18000c7882 */ /* 0x000fe20000000000 */
[----:B------:R-:W-:Y:S01]  /*3b70*/  UMOV UR13, 0x401921fb ;  /* 0x401921fb000d7882 */ /* 0x000fe20000000000 */
[----:B-1----:R-:W-:Y:S01]  /*3b80*/  FFMA R9, R4, UR7, R9 ;  /* 0x0000000704097c23 */ /* 0x002fe20008000009 */
[----:B------:R-:W-:-:S03]  /*3b90*/  FADD R5, R5, UR7 ;  /* 0x0000000705057e21 */ /* 0x000fc60008000000 */
[----:B------:R-:W1:Y:S02]  /*3ba0*/  F2F.F64.F32 R18, R9 ;  /* 0x0000000900127310 */ /* 0x000e640000201800 */
[----:B-1----:R-:W-:-:S10]  /*3bb0*/  DMUL R16, R18, UR12 ;  /* 0x0000000c12107c28 */ /* 0x002fd40008000000 */
[----:B------:R-:W1:Y:S02]  /*3bc0*/  F2F.F32.F64 R17, R16 ;  /* 0x0000001000117310 */ /* 0x000e640000301000 */
[C---:B-1----:R-:W-:Y:S01]  /*3bd0*/  FMUL R12, R17.reuse, 0.63661974668502807617 ;  /* 0x3f22f983110c7820 */ /* 0x042fe20000400000 */
[----:B------:R-:W-:-:S05]  /*3be0*/  FSETP.GE.AND P0, PT, |R17|, 105615, PT ;  /* 0x47ce47801100780b */ /* 0x000fca0003f06200 */
[----:B------:R-:W1:Y:S02]  /*3bf0*/  F2I.NTZ R12, R12 ;  /* 0x0000000c000c7305 */ /* 0x000e640000203100 */
[----:B-1----:R-:W-:-:S05]  /*3c00*/  I2FP.F32.S32 R4, R12 ;  /* 0x0000000c00047245 */ /* 0x002fca0000201400 */
        /* <DEDUP_REMOVED lines=15> */
.L_x_42:
        /* <DEDUP_REMOVED lines=38> */
[----:B------:R-:W2:Y:S01]  /*3f60*/  I2F.F64.S64 R20, R20 ;  /* 0x0000001400147312 */ /* 0x000ea20000301c00 */
[----:B------:R-:W-:-:S04]  /*3f70*/  IMAD.MOV R3, RZ, RZ, -R12 ;  /* 0x000000ffff037224 */ /* 0x000fc800078e0a0c */
[----:B------:R-:W-:Y:S01]  /*3f80*/  @!P0 IMAD.MOV.U32 R12, RZ, RZ, R3 ;  /* 0x000000ffff0c8224 */ /* 0x000fe200078e0003 */
[----:B--2---:R-:W-:-:S10]  /*3f90*/  DMUL R22, R20, UR10 ;  /* 0x0000000a14167c28 */ /* 0x004fd40008000000 */
[----:B------:R-:W2:Y:S02]  /*3fa0*/  F2F.F32.F64 R22, R22 ;  /* 0x0000001600167310 */ /* 0x000ea40000301000 */
[----:B-12---:R-:W-:-:S07]  /*3fb0*/  FSEL R4, -R22, R22, !P1 ;  /* 0x0000001616047208 */ /* 0x006fce0004800100 */
.L_x_41:
[----:B------:R-:W-:Y:S05]  /*3fc0*/  BSYNC.RECONVERGENT B0 ;  /* 0x0000000000007941 */ /* 0x000fea0003800200 */
.L_x_40:
[----:B------:R-:W1:Y:S01]  /*3fd0*/  F2F.F64.F32 R20, R5 ;  /* 0x0000000500147310 */ /* 0x000e620000201800 */
        /* <DEDUP_REMOVED lines=9> */
[----:B------:R-:W-:Y:S03]  /*4070*/  BSSY.RECONVERGENT B0, `(.L_x_43) ;  /* 0x0000049000007945 */ /* 0x000fe60003800200 */
[----:B------:R-:W-:Y:S01]  /*4080*/  FSEL R16, R17, -0.00019574658654164522886, !P0 ;  /* 0xb94d415311107808 */ /* 0x000fe20004000000 */
[----:B------:R-:W-:Y:S01]  /*4090*/  IMAD.MOV.U32 R17, RZ, RZ, 0x3effffff ;  /* 0x3effffffff117424 */ /* 0x000fe200078e00ff */
[----:B-1----:R-:W-:Y:S01]  /*40a0*/  DMUL R20, R20, UR10 ;  /* 0x0000000a14147c28 */ /* 0x002fe20008000000 */
[----:B------:R-:W-:-:S02]  /*40b0*/  FSEL R22, R24, 0.0083327032625675201416, !P0 ;  /* 0x3c0885e418167808 */ /* 0x000fc40004000000 */
[----:B------:R-:W-:-:S03]  /*40c0*/  FSEL R4, R4, 1, P0 ;  /* 0x3f80000004047808 */ /* 0x000fc60000000000 */
[----:B------:R1:W2:Y:S01]  /*40d0*/  F2F.F32.F64 R25, R20 ;  /* 0x0000001400197310 */ /* 0x0002a20000301000 */
[----:B------:R-:W-:Y:S01]  /*40e0*/  FFMA R16, R13, R16, R22 ;  /* 0x000000100d107223 */ /* 0x000fe20000000016 */
[----:B-1----:R-:W-:Y:S01]  /*40f0*/  FSEL R21, -R17, -0.16666662693023681641, !P0 ;  /* 0xbe2aaaa811157808 */ /* 0x002fe20004000100 */
[----:B--2---:R-:W-:-:S04]  /*4100*/  FMUL R26, R25, 0.63661974668502807617 ;  /* 0x3f22f983191a7820 */ /* 0x004fc80000400000 */
[C---:B------:R-:W-:Y:S01]  /*4110*/  FFMA R16, R13.reuse, R16, R21 ;  /* 0x000000100d107223 */ /* 0x040fe20000000015 */
[----:B------:R-:W-:Y:S01]  /*4120*/  FFMA R13, R13, R4, RZ ;  /* 0x000000040d0d7223 */ /* 0x000fe200000000ff */
[----:B------:R-:W-:Y:S01]  /*4130*/  FSETP.GE.AND P0, PT, |R25|, 105615, PT ;  /* 0x47ce47801900780b */ /* 0x000fe20003f06200 */
[----:B------:R-:W1:Y:S02]  /*4140*/  F2I.NTZ R26, R26 ;  /* 0x0000001a001a7305 */ /* 0x000e640000203100 */
[----:B------:R-:W-:-:S04]  /*4150*/  FFMA R4, R13, R16, R4 ;  /* 0x000000100d047223 */ /* 0x000fc80000000004 */
[----:B------:R-:W-:-:S04]  /*4160*/  @P1 FADD R4, RZ, -R4 ;  /* 0x80000004ff041221 */ /* 0x000fc80000000000 */
[----:B------:R2:W3:Y:S01]  /*4170*/  F2F.F64.F32 R20, R4 ;  /* 0x0000000400147310 */ /* 0x0004e20000201800 */
[----:B-1----:R-:W-:-:S05]  /*4180*/  I2FP.F32.S32 R12, R26 ;  /* 0x0000001a000c7245 */ /* 0x002fca0000201400 */
[----:B------:R-:W-:-:S04]  /*4190*/  FFMA R13, R12, -1.5707962512969970703, R25 ;  /* 0xbfc90fda0c0d7823 */ /* 0x000fc80000000019 */
[----:B------:R-:W-:-:S04]  /*41a0*/  FFMA R13, R12, -7.5497894158615963534e-08, R13 ;  /* 0xb3a221680c0d7823 */ /* 0x000fc8000000000d */
[----:B------:R-:W-:Y:S01]  /*41b0*/  FFMA R13, R12, -5.3903029534742383927e-15, R13 ;  /* 0xa7c234c50c0d7823 */ /* 0x000fe2000000000d */
[----:B--23--:R-:W-:Y:S06]  /*41c0*/  @!P0 BRA `(.L_x_44) ;  /* 0x0000000000cc8947 */ /* 0x00cfec0003800000 */
[----:B------:R-:W-:-:S13]  /*41d0*/  FSETP.NEU.AND P0, PT, |R25|, +INF , PT ;  /* 0x7f8000001900780b */ /* 0x000fda0003f0d200 */
[----:B------:R-:W-:Y:S01]  /*41e0*/  @!P0 FMUL R13, RZ, R25 ;  /* 0x00000019ff0d8220 */ /* 0x000fe20000400000 */
[----:B------:R-:W-:Y:S01]  /*41f0*/  @!P0 IMAD.MOV.U32 R26, RZ, RZ, RZ ;  /* 0x000000ffff1a8224 */ /* 0x000fe200078e00ff */
[----:B------:R-:W-:Y:S06]  /*4200*/  @!P0 BRA `(.L_x_44) ;  /* 0x0000000000bc8947 */ /* 0x000fec0003800000 */
[----:B------:R-:W-:Y:S01]  /*4210*/  IMAD.SHL.U32 R4, R25, 0x100, RZ ;  /* 0x0000010019047824 */ /* 0x000fe200078e00ff */
[----:B------:R-:W-:Y:S01]  /*4220*/  MOV R16, RZ ;  /* 0x000000ff00107202 */ /* 0x000fe20000000f00 */
[----:B------:R-:W-:Y:S01]  /*4230*/  IMAD.MOV.U32 R26, RZ, RZ, RZ ;  /* 0x000000ffff1a7224 */ /* 0x000fe200078e00ff */
[----:B------:R-:W-:Y:S02]  /*4240*/  UMOV UR5, URZ ;  /* 0x000000ff00057c82 */ /* 0x000fe40008000000 */
[----:B------:R-:W-:-:S07]  /*4250*/  LOP3.LUT R4, R4, 0x80000000, RZ, 0xfc, !PT ;  /* 0x8000000004047812 */ /* 0x000fce00078efcff */
.L_x_45:
[----:B-1----:R-:W1:Y:S02]  /*4260*/  LDC.64 R12, c[0x4][0x48] ;  /* 0x01001200ff0c7b82 */ /* 0x002e640000000a00 */
[----:B-1----:R-:W-:-:S06]  /*4270*/  IMAD.WIDE.U32 R12, R26, 0x4, R12 ;  /* 0x000000041a0c7825 */ /* 0x002fcc00078e000c */
        /* <DEDUP_REMOVED lines=9> */
[----:B-1----:R-:W-:Y:S01]  /*4310*/  SHF.R.U32.HI R22, RZ, 0x17, R25 ;  /* 0x00000017ff167819 */ /* 0x002fe20000011619 */
        /* <DEDUP_REMOVED lines=19> */
[----:B------:R-:W-:Y:S02]  /*4450*/  LOP3.LUT R25, R26, R25, RZ, 0x3c, !PT ;  /* 0x000000191a197212 */ /* 0x000fe400078e3cff */
        /* <DEDUP_REMOVED lines=10> */
.L_x_44:
[----:B------:R-:W-:Y:S05]  /*4500*/  BSYNC.RECONVERGENT B0 ;  /* 0x0000000000007941 */ /* 0x000fea0003800200 */
.L_x_43:
[C---:B------:R-:W-:Y:S01]  /*4510*/  LOP3.LUT R4, R26.reuse, 0x1, RZ, 0xc0, !PT ;  /* 0x000000011a047812 */ /* 0x040fe200078ec0ff */
[C---:B------:R-:W-:Y:S01]  /*4520*/  FMUL R16, R13.reuse, R13 ;  /* 0x0000000d0d107220 */ /* 0x040fe20000400000 */
[----:B------:R-:W-:Y:S01]  /*4530*/  VIADD R26, R26, 0x1 ;  /* 0x000000011a1a7836 */ /* 0x000fe20000000000 */
[----:B------:R-:W-:Y:S01]  /*4540*/  UMOV UR14, 0x9f4a2d04 ;  /* 0x9f4a2d04000e7882 */ /* 0x000fe20000000000 */
[----:B------:R-:W-:Y:S01]  /*4550*/  ISETP.NE.U32.AND P0, PT, R4, 0x1, PT ;  /* 0x000000010400780c */ /* 0x000fe20003f05070 */
[----:B------:R-:W-:Y:S01]  /*4560*/  FFMA R12, R16, R3, -0.0013887860113754868507 ;  /* 0xbab607ed100c7423 */ /* 0x000fe20000000003 */
[----:B------:R-:W-:Y:S01]  /*4570*/  IMAD.MOV.U32 R4, RZ, RZ, 0x3c0885e4 ;  /* 0x3c0885e4ff047424 */ /* 0x000fe200078e00ff */
[----:B------:R-:W-:Y:S01]  /*4580*/  UMOV UR15, 0x3fe43ef2 ;  /* 0x3fe43ef2000f7882 */ /* 0x000fe20000000000 */
[----:B------:R-:W-:Y:S01]  /*4590*/  FSEL R13, R13, 1, !P0 ;  /* 0x3f8000000d0d7808 */ /* 0x000fe20004000000 */
[----:B------:R-:W-:Y:S01]  /*45a0*/  UMOV UR16, 0x61ee1c39 ;  /* 0x61ee1c3900107882 */ /* 0x000fe20000000000 */
[----:B------:R-:W-:Y:S01]  /*45b0*/  FSEL R23, R12, -0.00019574658654164522886, P0 ;  /* 0xb94d41530c177808 */ /* 0x000fe20000000000 */
[----:B------:R-:W-:Y:S01]  /*45c0*/  IMAD.MOV.U32 R12, RZ, RZ, 0x3e2aaaa8 ;  /* 0x3e2aaaa8ff0c7424 */ /* 0x000fe200078e00ff */
[----:B------:R-:W-:Y:S01]  /*45d0*/  FSEL R25, R4, 0.041666727513074874878, !P0 ;  /* 0x3d2aaabb04197808 */ /* 0x000fe20004000000 */
[----:B------:R-:W-:Y:S01]  /*45e0*/  UMOV UR17, 0x3fda955b ;  /* 0x3fda955b00117882 */ /* 0x000fe20000000000 */
[----:B------:R-:W-:Y:S02]  /*45f0*/  BSSY.RECONVERGENT B0, `(.L_x_46) ;  /* 0x0000053000007945 */ /* 0x000fe40003800200 */
[----:B------:R-:W-:Y:S01]  /*4600*/  FSEL R22, -R12, -0.4999999701976776123, !P0 ;  /* 0xbeffffff0c167808 */ /* 0x000fe20004000100 */
[----:B------:R-:W-:Y:S01]  /*4610*/  FFMA R25, R16, R23, R25 ;  /* 0x0000001710197223 */ /* 0x000fe20000000019 */
[----:B------:R-:W-:Y:S01]  /*4620*/  FMUL R23, R6, UR7 ;  /* 0x0000000706177c20 */ /* 0x000fe20008400000 */
[----:B------:R-:W-:-:S02]  /*4630*/  LOP3.LUT P0, RZ, R26, 0x2, RZ, 0xc0, !PT ;  /* 0x000000021aff7812 */ /* 0x000fc4000780c0ff */
[C---:B------:R-:W-:Y:S01]  /*4640*/  FFMA R25, R16.reuse, R25, R22 ;  /* 0x0000001910197223 */ /* 0x040fe20000000016 */
[----:B------:R-:W-:Y:S01]  /*4650*/  F2F.F64.F32 R26, R6 ;  /* 0x00000006001a7310 */ /* 0x000fe20000201800 */
[----:B------:R-:W-:-:S04]  /*4660*/  FFMA R16, R16, R13, RZ ;  /* 0x0000000d10107223 */ /* 0x000fc800000000ff */
[----:B------:R-:W-:-:S03]  /*4670*/  FFMA R13, R16, R25, R13 ;  /* 0x00000019100d7223 */ /* 0x000fc6000000000d */
[----:B------:R-:W1:Y:S02]  /*4680*/  F2F.F64.F32 R22, R23 ;  /* 0x0000001700167310 */ /* 0x000e640000201800 */
[----:B------:R-:W-:Y:S01]  /*4690*/  @P0 FADD R13, RZ, -R13 ;  /* 0x8000000dff0d0221 */ /* 0x000fe20000000000 */
[----:B-1----:R-:W-:-:S06]  /*46a0*/  DFMA R22, R22, 0.5, R18 ;  /* 0x3fe000001616782b */ /* 0x002fcc0000000012 */
[----:B------:R-:W1:Y:S08]  /*46b0*/  F2F.F32.F64 R18, R22 ;  /* 0x0000001600127310 */ /* 0x000e700000301000 */
[----:B-1----:R-:W0:Y:S02]  /*46c0*/  F2F.F64.F32 R18, R18 ;  /* 0x0000001200127310 */ /* 0x002e240000201800 */
[----:B0-----:R-:W-:Y:S01]  /*46d0*/  DMUL R28, R18, UR12 ;  /* 0x0000000c121c7c28 */ /* 0x001fe20008000000 */
[----:B------:R-:W-:Y:S01]  /*46e0*/  UMOV UR12, 0x4f7287ec ;  /* 0x4f7287ec000c7882 */ /* 0x000fe20000000000 */
[----:B------:R-:W-:-:S04]  /*46f0*/  UMOV UR13, 0x3fb9c722 ;  /* 0x3fb9c722000d7882 */ /* 0x000fc80000000000 */
[----:B------:R-:W0:Y:S01]  /*4700*/  F2F.F64.F32 R18, R13 ;  /* 0x0000000d00127310 */ /* 0x000e220000201800 */
[----:B------:R-:W-:-:S07]  /*4710*/  DMUL R26, R26, UR12 ;  /* 0x0000000c1a1a7c28 */ /* 0x000fce0008000000 */
[----:B------:R-:W1:Y:S01]  /*4720*/  F2F.F32.F64 R25, R28 ;  /* 0x0000001c00197310 */ /* 0x000e620000301000 */
[----:B------:R-:W-:-:S08]  /*4730*/  DFMA R20, R20, UR14, -R26 ;  /* 0x0000000e14147c2b */ /* 0x000fd0000800081a */
[----:B0-----:R-:W-:Y:S01]  /*4740*/  DFMA R18, R18, UR16, R20 ;  /* 0x0000001012127c2b */ /* 0x001fe20008000014 */
[C---:B-1----:R-:W-:Y:S01]  /*4750*/  FMUL R16, R25.reuse, 0.63661974668502807617 ;  /* 0x3f22f98319107820 */ /* 0x042fe20000400000 */
[----:B------:R-:W-:-:S06]  /*4760*/  FSETP.GE.AND P0, PT, |R25|, 105615, PT ;  /* 0x47ce47801900780b */ /* 0x000fcc0003f06200 */
[----:B------:R-:W-:Y:S01]  /*4770*/  DADD R18, R18, UR12 ;  /* 0x0000000c12127e29 */ /* 0x000fe20008000000 */
[----:B------:R-:W0:Y:S08]  /*4780*/  F2I.NTZ R16, R16 ;  /* 0x0000001000107305 */ /* 0x000e300000203100 */
[----:B------:R1:W2:Y:S01]  /*4790*/  F2F.F32.F64 R13, R18 ;  /* 0x00000012000d7310 */ /* 0x0002a20000301000 */
[----:B0-----:R-:W-:-:S05]  /*47a0*/  I2FP.F32.S32 R20, R16 ;  /* 0x0000001000147245 */ /* 0x001fca0000201400 */
        /* <DEDUP_REMOVED lines=9> */
[----:B------:R-:W-:Y:S01]  /*4840*/  UMOV UR5, URZ ;  /* 0x000000ff00057c82 */ /* 0x000fe20008000000 */
[----:B------:R-:W-:Y:S02]  /*4850*/  IMAD.MOV.U32 R22, RZ, RZ, RZ ;  /* 0x000000ffff167224 */ /* 0x000fe400078e00ff */
[----:B------:R-:W-:Y:S01]  /*4860*/  IMAD.MOV.U32 R16, RZ, RZ, RZ ;  /* 0x000000ffff107224 */ /* 0x000fe200078e00ff */
[----:B------:R-:W-:-:S07]  /*4870*/  LOP3.LUT R23, R23, 0x80000000, RZ, 0xfc, !PT ;  /* 0x8000000017177812 */ /* 0x000fce00078efcff */
.L_x_48:
        /* <DEDUP_REMOVED lines=27> */
[C-C-:B0-----:R-:W-:Y:S01]  /*4a30*/  SHF.L.W.U32.HI R26, R19.reuse, 0x2, R16.reuse ;  /* 0x00000002131a7819 */ /* 0x141fe20000010e10 */
[----:B------:R-:W-:Y:S01]  /*4a40*/  IMAD.SHL.U32 R19, R19, 0x4, RZ ;  /* 0x0000000413137824 */ /* 0x000fe200078e00ff */
[----:B------:R-:W-:Y:S02]  /*4a50*/  SHF.R.U32.HI R23, RZ, 0x1e, R16 ;  /* 0x0000001eff177819 */ /* 0x000fe40000011610 */
[----:B------:R-:W-:-:S02]  /*4a60*/  SHF.R.S32.HI R20, RZ, 0x1f, R26 ;  /* 0x0000001fff147819 */ /* 0x000fc4000001141a */
[----:B------:R-:W-:Y:S02]  /*4a70*/  LEA.HI R16, R26, R23, RZ, 0x1 ;  /* 0x000000171a107211 */ /* 0x000fe400078f08ff */
[C---:B------:R-:W-:Y:S02]  /*4a80*/  LOP3.LUT R18, R20.reuse, R19, RZ, 0x3c, !PT ;  /* 0x0000001314127212 */ /* 0x040fe400078e3cff */
[----:B------:R-:W-:Y:S01]  /*4a90*/  LOP3.LUT R19, R20, R26, RZ, 0x3c, !PT ;  /* 0x0000001a14137212 */ /* 0x000fe200078e3cff */
[----:B-1----:R-:W-:Y:S01]  /*4aa0*/  IMAD.MOV R22, RZ, RZ, -R16 ;  /* 0x000000ffff167224 */ /* 0x002fe200078e0a10 */
[----:B------:R-:W-:-:S03]  /*4ab0*/  LOP3.LUT R25, R26, R25, RZ, 0x3c, !PT ;  /* 0x000000191a197212 */ /* 0x000fc600078e3cff */
[----:B------:R-:W-:Y:S01]  /*4ac0*/  @!P0 IMAD.MOV.U32 R16, RZ, RZ, R22 ;  /* 0x000000ffff108224 */ /* 0x000fe200078e0016 */
[----:B------:R-:W0:Y:S01]  /*4ad0*/  I2F.F64.S64 R18, R18 ;  /* 0x0000001200127312 */ /* 0x000e220000301c00 */
[----:B------:R-:W-:Y:S01]  /*4ae0*/  ISETP.GE.AND P1, PT, R25, RZ, PT ;  /* 0x000000ff1900720c */ /* 0x000fe20003f26270 */
[----:B0-----:R-:W-:-:S10]  /*4af0*/  DMUL R20, R18, UR18 ;  /* 0x0000001212147c28 */ /* 0x001fd40008000000 */
[----:B------:R-:W0:Y:S02]  /*4b00*/  F2F.F32.F64 R20, R20 ;  /* 0x0000001400147310 */ /* 0x000e240000301000 */
[----:B0-----:R-:W-:-:S07]  /*4b10*/  FSEL R23, -R20, R20, !P1 ;  /* 0x0000001414177208 */ /* 0x001fce0004800100 */
.L_x_47:
[----:B------:R-:W-:Y:S05]  /*4b20*/  BSYNC.RECONVERGENT B0 ;  /* 0x0000000000007941 */ /* 0x000fea0003800200 */
.L_x_46:
[----:B------:R-:W0:Y:S01]  /*4b30*/  F2F.F64.F32 R18, R5 ;  /* 0x0000000500127310 */ /* 0x000e220000201800 */
[C---:B------:R-:W-:Y:S01]  /*4b40*/  LOP3.LUT R25, R16.reuse, 0x1, RZ, 0xc0, !PT ;  /* 0x0000000110197812 */ /* 0x040fe200078ec0ff */
        /* <DEDUP_REMOVED lines=8> */
[----:B0-----:R-:W-:Y:S02]  /*4bd0*/  DFMA R20, R14, 0.5, R18 ;  /* 0x3fe000000e14782b */ /* 0x001fe40000000012 */
[----:B------:R-:W-:Y:S01]  /*4be0*/  FFMA R25, R28, R25, R27 ;  /* 0x000000191c197223 */ /* 0x000fe2000000001b */
[----:B------:R-:W-:-:S03]  /*4bf0*/  FSEL R23, R23, 1, P0 ;  /* 0x3f80000017177808 */ /* 0x000fc60000000000 */
[C---:B------:R-:W-:Y:S02]  /*4c00*/  FFMA R16, R28.reuse, R25, R16 ;  /* 0x000000191c107223 */ /* 0x040fe40000000010 */
[----:B------:R-:W-:Y:S02]  /*4c10*/  FFMA R28, R28, R23, RZ ;  /* 0x000000171c1c7223 */ /* 0x000fe400000000ff */
[----:B------:R-:W0:Y:S02]  /*4c20*/  F2F.F32.F64 R20, R20 ;  /* 0x0000001400147310 */ /* 0x000e240000301000 */
[----:B------:R-:W-:-:S04]  /*4c30*/  FFMA R16, R28, R16, R23 ;  /* 0x000000101c107223 */ /* 0x000fc80000000017 */
[----:B------:R-:W-:Y:S02]  /*4c40*/  @P1 FADD R16, RZ, -R16 ;  /* 0x80000010ff101221 */ /* 0x000fe40000000000 */
[----:B0-----:R-:W0:Y:S02]  /*4c50*/  F2F.F64.F32 R18, R20 ;  /* 0x0000001400127310 */ /* 0x001e240000201800 */
[----:B0-----:R-:W-:-:S06]  /*4c60*/  DMUL R18, R18, UR10 ;  /* 0x0000000a12127c28 */ /* 0x001fcc0008000000 */
[----:B------:R-:W0:Y:S02]  /*4c70*/  F2F.F32.F64 R22, R18 ;  /* 0x0000001200167310 */ /* 0x000e240000301000 */
[C---:B0-----:R-:W-:Y:S01]  /*4c80*/  FMUL R26, R22.reuse, 0.63661974668502807617 ;  /* 0x3f22f983161a7820 */ /* 0x041fe20000400000 */
[----:B------:R-:W-:-:S05]  /*4c90*/  FSETP.GE.AND P0, PT, |R22|, 105615, PT ;  /* 0x47ce47801600780b */ /* 0x000fca0003f06200 */
[----:B------:R-:W0:Y:S02]  /*4ca0*/  F2I.NTZ R26, R26 ;  /* 0x0000001a001a7305 */ /* 0x000e240000203100 */
[----:B0-----:R-:W-:Y:S01]  /*4cb0*/  I2FP.F32.S32 R17, R26 ;  /* 0x0000001a00117245 */ /* 0x001fe20000201400 */
[----:B------:R-:W-:-:S04]  /*4cc0*/  IMAD.MOV.U32 R24, RZ, RZ, R26 ;  /* 0x000000ffff187224 */ /* 0x000fc800078e001a */
[----:B------:R-:W-:-:S04]  /*4cd0*/  FFMA R18, R17, -1.5707962512969970703, R22 ;  /* 0xbfc90fda11127823 */ /* 0x000fc80000000016 */
[C---:B------:R-:W-:Y:S02]  /*4ce0*/  FFMA R20, R17.reuse, -7.5497894158615963534e-08, R18 ;  /* 0xb3a2216811147823 */ /* 0x040fe40000000012 */
[----:B------:R0:W1:Y:S02]  /*4cf0*/  F2F.F64.F32 R18, R16 ;  /* 0x0000001000127310 */ /* 0x0000640000201800 */
[----:B------:R-:W-:-:S04]  /*4d00*/  FFMA R23, R17, -5.3903029534742383927e-15, R20 ;  /* 0xa7c234c511177823 */ /* 0x000fc80000000014 */
[----:B------:R-:W-:Y:S01]  /*4d10*/  IMAD.MOV.U32 R17, RZ, RZ, R23 ;  /* 0x000000ffff117224 */ /* 0x000fe200078e0017 */
[----:B------:R-:W-:Y:S06]  /*4d20*/  @!P0 BRA `(.L_x_50) ;  /* 0x0000000000c88947 */ /* 0x000fec0003800000 */
        /* <DEDUP_REMOVED lines=8> */
.L_x_51:
[----:B0-----:R-:W0:Y:S02]  /*4db0*/  LDC.64 R16, c[0x4][0x48] ;  /* 0x01001200ff107b82 */ /* 0x001e240000000a00 */
[----:B0-----:R-:W-:-:S05]  /*4dc0*/  IMAD.WIDE.U32 R20, R27, 0x4, R16 ;  /* 0x000000041b147825 */ /* 0x001fca00078e0010 */
[----:B--2---:R-:W2:Y:S01]  /*4dd0*/  LDG.E.CONSTANT R16, desc[UR8][R20.64] ;  /* 0x0000000814107981 */ /* 0x004ea2000c1e9900 */
        /* <DEDUP_REMOVED lines=15> */
[----:B------:R-:W3:Y:S04]  /*4ed0*/  LDL R25, [R21+0x18] ;  /* 0x0000180015197983 */ /* 0x000ee80000100800 */
[----:B------:R-:W3:Y:S04]  /*4ee0*/  LDL R16, [R21+0x14] ;  /* 0x0000140015107983 */ /* 0x000ee80000100800 */
[----:B------:R-:W4:Y:S01]  /*4ef0*/  @P1 LDL R20, [R21+0x10] ;  /* 0x0000100015141983 */ /* 0x000f220000100800 */
[----:B------:R-:W-:Y:S01]  /*4f00*/  @P1 LOP3.LUT R17, R17, 0x1f, RZ, 0xc0, !PT ;  /* 0x0000001f11111812 */ /* 0x000fe200078ec0ff */
[----:B------:R-:W-:Y:S01]  /*4f10*/  UMOV UR10, 0x54442d19 ;  /* 0x54442d19000a7882 */ /* 0x000fe20000000000 */
[----:B------:R-:W-:-:S02]  /*4f20*/  UMOV UR11, 0x3bf921fb ;  /* 0x3bf921fb000b7882 */ /* 0x000fc40000000000 */
[-C--:B---3--:R-:W-:Y:S02]  /*4f30*/  @P1 SHF.L.W.U32.HI R25, R16, R17.reuse, R25 ;  /* 0x0000001110191219 */ /* 0x088fe40000010e19 */
[----:B----4-:R-:W-:Y:S02]  /*4f40*/  @P1 SHF.L.W.U32.HI R16, R20, R17, R16 ;  /* 0x0000001114101219 */ /* 0x010fe40000010e10 */
[----:B------:R-:W-:Y:S02]  /*4f50*/  ISETP.GE.AND P1, PT, R22, RZ, PT ;  /* 0x000000ff1600720c */ /* 0x000fe40003f26270 */
[C-C-:B------:R-:W-:Y:S01]  /*4f60*/  SHF.L.W.U32.HI R27, R16.reuse, 0x2, R25.reuse ;  /* 0x00000002101b7819 */ /* 0x140fe20000010e19 */
[----:B------:R-:W-:Y:S01]  /*4f70*/  IMAD.SHL.U32 R16, R16, 0x4, RZ ;  /* 0x0000000410107824 */ /* 0x000fe200078e00ff */
[----:B0-----:R-:W-:Y:S02]  /*4f80*/  SHF.R.U32.HI R26, RZ, 0x1e, R25 ;  /* 0x0000001eff1a7819 */ /* 0x001fe40000011619 */
[----:B------:R-:W-:-:S02]  /*4f90*/  SHF.R.S32.HI R17, RZ, 0x1f, R27 ;  /* 0x0000001fff117819 */ /* 0x000fc4000001141b */
[----:B------:R-:W-:Y:S02]  /*4fa0*/  LOP3.LUT R25, R27, R22, RZ, 0x3c, !PT ;  /* 0x000000161b197212 */ /* 0x000fe400078e3cff */
        /* <DEDUP_REMOVED lines=10> */
.L_x_50:
[----:B------:R-:W-:Y:S05]  /*5050*/  BSYNC.RECONVERGENT B0 ;  /* 0x0000000000007941 */ /* 0x000fea0003800200 */
.L_x_49:
[----:B0-----:R-:W-:Y:S01]  /*5060*/  FMUL R16, R17, R17 ;  /* 0x0000001111107220 */ /* 0x001fe20000400000 */
[C---:B------:R-:W-:Y:S01]  /*5070*/  LOP3.LUT R21, R26.reuse, 0x1, RZ, 0xc0, !PT ;  /* 0x000000011a157812 */ /* 0x040fe200078ec0ff */
[----:B--2---:R-:W-:Y:S01]  /*5080*/  FMUL R28, R13, UR7 ;  /* 0x000000070d1c7c20 */ /* 0x004fe20008400000 */
[----:B------:R-:W-:Y:S02]  /*5090*/  VIADD R26, R26, 0x1 ;  /* 0x000000011a1a7836 */ /* 0x000fe40000000000 */
[----:B------:R-:W-:Y:S01]  /*50a0*/  FFMA R20, R16, R3, -0.0013887860113754868507 ;  /* 0xbab607ed10147423 */ /* 0x000fe20000000003 */
[----:B------:R-:W-:Y:S01]  /*50b0*/  ISETP.NE.U32.AND P1, PT, R21, 0x1, PT ;  /* 0x000000011500780c */ /* 0x000fe20003f25070 */
[----:B------:R-:W-:Y:S01]  /*50c0*/  UMOV UR10, 0x54442d18 ;  /* 0x54442d18000a7882 */ /* 0x000fe20000000000 */
[----:B------:R-:W-:Y:S01]  /*50d0*/  UMOV UR11, 0x401921fb ;  /* 0x401921fb000b7882 */ /* 0x000fe20000000000 */
[----:B------:R-:W-:Y:S01]  /*50e0*/  BSSY.RECONVERGENT B0, `(.L_x_52) ;  /* 0x0000059000007945 */ /* 0x000fe20003800200 */
[----:B------:R-:W-:-:S02]  /*50f0*/  FSEL R21, R20, -0.00019574658654164522886, P1 ;  /* 0xb94d415314157808 */ /* 0x000fc40000800000 */
[----:B------:R-:W-:Y:S02]  /*5100*/  FSEL R25, R4, 0.041666727513074874878, !P1 ;  /* 0x3d2aaabb04197808 */ /* 0x000fe40004800000 */
[----:B------:R-:W-:-:S03]  /*5110*/  FSEL R27, -R12, -0.4999999701976776123, !P1 ;  /* 0xbeffffff0c1b7808 */ /* 0x000fc60004800100 */
[----:B------:R-:W-:Y:S01]  /*5120*/  FFMA R21, R16, R21, R25 ;  /* 0x0000001510157223 */ /* 0x000fe20000000019 */
[----:B------:R-:W-:Y:S02]  /*5130*/  FSEL R25, R17, 1, !P1 ;  /* 0x3f80000011197808 */ /* 0x000fe40004800000 */
[----:B------:R-:W-:Y:S01]  /*5140*/  LOP3.LUT P1, RZ, R26, 0x2, RZ, 0xc0, !PT ;  /* 0x000000021aff7812 */ /* 0x000fe2000782c0ff */
[C---:B------:R-:W-:Y:S02]  /*5150*/  FFMA R27, R16.reuse, R21, R27 ;  /* 0x00000015101b7223 */ /* 0x040fe4000000001b */
[----:B------:R-:W-:Y:S01]  /*5160*/  FFMA R16, R16, R25, RZ ;  /* 0x0000001910107223 */ /* 0x000fe200000000ff */
[----:B------:R-:W-:Y:S03]  /*5170*/  F2F.F64.F32 R20, R28 ;  /* 0x0000001c00147310 */ /* 0x000fe60000201800 */
[----:B------:R-:W-:-:S05]  /*5180*/  FFMA R25, R16, R27, R25 ;  /* 0x0000001b10197223 */ /* 0x000fca0000000019 */
[----:B------:R-:W0:Y:S01]  /*5190*/  F2F.F64.F32 R16, R6 ;  /* 0x0000000600107310 */ /* 0x000e220000201800 */
[----:B------:R-:W-:Y:S01]  /*51a0*/  @P1 FADD R25, RZ, -R25 ;  /* 0x80000019ff191221 */ /* 0x000fe20000000000 */
[----:B0-----:R-:W-:-:S10]  /*51b0*/  DFMA R28, R20, 0.5, R16 ;  /* 0x3fe00000141c782b */ /* 0x001fd40000000010 */
[----:B------:R-:W0:Y:S08]  /*51c0*/  F2F.F32.F64 R29, R28 ;  /* 0x0000001c001d7310 */ /* 0x000e300000301000 */
[----:B0-----:R-:W0:Y:S01]  /*51d0*/  F2F.F64.F32 R20, R29 ;  /* 0x0000001d00147310 */ /* 0x001e220000201800 */
[----:B------:R-:W-:-:S07]  /*51e0*/  FMUL R27, R29, UR7 ;  /* 0x000000071d1b7c20 */ /* 0x000fce0008400000 */
[----:B------:R-:W-:Y:S01]  /*51f0*/  F2F.F64.F32 R16, R27 ;  /* 0x0000001b00107310 */ /* 0x000fe20000201800 */
[----:B0-----:R-:W-:-:S07]  /*5200*/  DMUL R20, R20, UR12 ;  /* 0x0000000c14147c28 */ /* 0x001fce0008000000 */
[----:B------:R-:W0:Y:S01]  /*5210*/  F2F.F64.F32 R28, R25 ;  /* 0x00000019001c7310 */ /* 0x000e220000201800 */
[----:B-1----:R-:W-:-:S07]  /*5220*/  DFMA R18, R18, UR14, -R20 ;  /* 0x0000000e12127c2b */ /* 0x002fce0008000814 */
[----:B------:R-:W1:Y:S01]  /*5230*/  F2F.F64.F32 R20, R9 ;  /* 0x0000000900147310 */ /* 0x000e620000201800 */
[----:B0-----:R-:W-:-:S08]  /*5240*/  DFMA R18, R28, UR16, R18 ;  /* 0x000000101c127c2b */ /* 0x001fd00008000012 */
[----:B------:R-:W-:Y:S02]  /*5250*/  DADD R18, R18, UR12 ;  /* 0x0000000c12127e29 */ /* 0x000fe40008000000 */
[----:B-1----:R-:W-:-:S04]  /*5260*/  DFMA R20, R16, 0.5, R20 ;  /* 0x3fe000001014782b */ /* 0x002fc80000000014 */
[----:B------:R-:W-:Y:S08]  /*5270*/  F2F.F32.F64 R26, R18 ;  /* 0x00000012001a7310 */ /* 0x000ff00000301000 */
[----:B------:R-:W0:Y:S08]  /*5280*/  F2F.F32.F64 R21, R20 ;  /* 0x0000001400157310 */ /* 0x000e300000301000 */
[----:B0-----:R-:W0:Y:S02]  /*5290*/  F2F.F64.F32 R16, R21 ;  /* 0x0000001500107310 */ /* 0x001e240000201800 */
[----:B0-----:R-:W-:-:S06]  /*52a0*/  DMUL R16, R16, UR10 ;  /* 0x0000000a10107c28 */ /* 0x001fcc0008000000 */
        /* <DEDUP_REMOVED lines=11> */
[----:B------:R-:W-:Y:S01]  /*5360*/  @!P1 MOV R20, RZ ;  /* 0x000000ff00149202 */ /* 0x000fe20000000f00 */
[----:B------:R-:W-:Y:S06]  /*5370*/  @!P1 BRA `(.L_x_53) ;  /* 0x0000000000bc9947 */ /* 0x000fec0003800000 */
[----:B------:R-:W-:Y:S01]  /*5380*/  IMAD.SHL.U32 R20, R27, 0x100, RZ ;  /* 0x000001001b147824 */ /* 0x000fe200078e00ff */
[----:B------:R-:W-:Y:S01]  /*5390*/  UMOV UR5, URZ ;  /* 0x000000ff00057c82 */ /* 0x000fe20008000000 */
[----:B------:R-:W-:Y:S02]  /*53a0*/  IMAD.MOV.U32 R21, RZ, RZ, RZ ;  /* 0x000000ffff157224 */ /* 0x000fe400078e00ff */
[----:B------:R-:W-:Y:S01]  /*53b0*/  IMAD.MOV.U32 R25, RZ, RZ, RZ ;  /* 0x000000ffff197224 */ /* 0x000fe200078e00ff */
[----:B------:R-:W-:-:S07]  /*53c0*/  LOP3.LUT R20, R20, 0x80000000, RZ, 0xfc, !PT ;  /* 0x8000000014147812 */ /* 0x000fce00078efcff */
.L_x_54:
        /* <DEDUP_REMOVED lines=21> */
[----:B------:R-:W-:Y:S01]  /*5520*/  @P1 LOP3.LUT R16, R19, 0x1f, RZ, 0xc0, !PT ;  /* 0x0000001f13101812 */ /* 0x000fe200078ec0ff */
[----:B------:R-:W-:Y:S01]  /*5530*/  UMOV UR10, 0x54442d19 ;  /* 0x54442d19000a7882 */ /* 0x000fe20000000000 */
[----:B------:R-:W-:-:S02]  /*5540*/  UMOV UR11, 0x3bf921fb ;  /* 0x3bf921fb000b7882 */ /* 0x000fc40000000000 */
[-C--:B--2---:R-:W-:Y:S02]  /*5550*/  @P1 SHF.L.W.U32.HI R20, R17, R16.reuse, R20 ;  /* 0x0000001011141219 */ /* 0x084fe40000010e14 */
[----:B---3--:R-:W-:Y:S02]  /*5560*/  @P1 SHF.L.W.U32.HI R17, R18, R16, R17 ;  /* 0x0000001012111219 */ /* 0x008fe40000010e11 */
[----:B------:R-:W-:Y:S02]  /*5570*/  ISETP.GE.AND P1, PT, R27, RZ, PT ;  /* 0x000000ff1b00720c */ /* 0x000fe40003f26270 */
[C-C-:B0-----:R-:W-:Y:S01]  /*5580*/  SHF.L.W.U32.HI R28, R17.reuse, 0x2, R20.reuse ;  /* 0x00000002111c7819 */ /* 0x141fe20000010e14 */
        /* <DEDUP_REMOVED lines=9> */
[----:B------:R-:W0:Y:S01]  /*5620*/  I2F.F64.S64 R16, R16 ;  /* 0x0000001000107312 */ /* 0x000e220000301c00 */
[----:B------:R-:W-:Y:S01]  /*5630*/  ISETP.GE.AND P2, PT, R27, RZ, PT ;  /* 0x000000ff1b00720c */ /* 0x000fe20003f46270 */
[----:B0-----:R-:W-:-:S10]  /*5640*/  DMUL R18, R16, UR10 ;  /* 0x0000000a10127c28 */ /* 0x001fd40008000000 */
[----:B------:R-:W0:Y:S02]  /*5650*/  F2F.F32.F64 R18, R18 ;  /* 0x0000001200127310 */ /* 0x000e240000301000 */
[----:B0-----:R-:W-:-:S07]  /*5660*/  FSEL R16, -R18, R18, !P2 ;  /* 0x0000001212107208 */ /* 0x001fce0005000100 */
.L_x_53:
[----:B------:R-:W-:Y:S05]  /*5670*/  BSYNC.RECONVERGENT B0 ;  /* 0x0000000000007941 */ /* 0x000fea0003800200 */
.L_x_52:
        /* <DEDUP_REMOVED lines=10> */
[----:B------:R-:W-:Y:S02]  /*5720*/  FSEL R19, -R25, -0.16666662693023681641, !P1 ;  /* 0xbe2aaaa819137808 */ /* 0x000fe40004800100 */
[----:B------:R-:W-:Y:S01]  /*5730*/  FSEL R16, R16, 1, P1 ;  /* 0x3f80000010107808 */ /* 0x000fe20000800000 */
[----:B------:R-:W-:-:S04]  /*5740*/  FFMA R18, R17, R18, R28 ;  /* 0x0000001211127223 */ /* 0x000fc8000000001c */
[C---:B------:R-:W-:Y:S01]  /*5750*/  FFMA R18, R17.reuse, R18, R19 ;  /* 0x0000001211127223 */ /* 0x040fe20000000013 */
[----:B------:R-:W-:-:S04]  /*5760*/  FFMA R17, R17, R16, RZ ;  /* 0x0000001011117223 */ /* 0x000fc800000000ff */
        /* <DEDUP_REMOVED lines=13> */
.L_x_57:
[----:B-1----:R-:W1:Y:S02]  /*5840*/  LDC.64 R18, c[0x4][0x48] ;  /* 0x01001200ff127b82 */ /* 0x002e640000000a00 */
[----:B-1----:R-:W-:-:S05]  /*5850*/  IMAD.WIDE.U32 R20, R27, 0x4, R18 ;  /* 0x000000041b147825 */ /* 0x002fca00078e0012 */
        /* <DEDUP_REMOVED lines=19> */
[----:B------:R-:W-:Y:S01]  /*5990*/  LOP3.LUT R20, R20, 0x1f, RZ, 0xc0, !PT ;  /* 0x0000001f14147812 */ /* 0x000fe200078ec0ff */
[----:B------:R-:W-:Y:S01]  /*59a0*/  UMOV UR10, 0x54442d19 ;  /* 0x54442d19000a7882 */ /* 0x000fe20000000000 */
[----:B------:R-:W-:Y:S01]  /*59b0*/  UMOV UR11, 0x3bf921fb ;  /* 0x3bf921fb000b7882 */ /* 0x000fe20000000000 */
[----:B------:R-:W-:-:S02]  /*59c0*/  ISETP.GE.AND P1, PT, R22, RZ, PT ;  /* 0x000000ff1600720c */ /* 0x000fc40003f26270 */
[-C--:B---3--:R-:W-:Y:S02]  /*59d0*/  @P0 SHF.L.W.U32.HI R23, R18, R20.reuse, R23 ;  /* 0x0000001412170219 */ /* 0x088fe40000010e17 */
[----:B----4-:R-:W-:Y:S02]  /*59e0*/  @P0 SHF.L.W.U32.HI R18, R19, R20, R18 ;  /* 0x0000001413120219 */ /* 0x010fe40000010e12 */
[--C-:B--2---:R-:W-:Y:S02]  /*59f0*/  SHF.R.U32.HI R24, RZ, 0x1e, R23.reuse ;  /* 0x0000001eff187819 */ /* 0x104fe40000011617 */
[C---:B------:R-:W-:Y:S01]  /*5a00*/  SHF.L.W.U32.HI R27, R18.reuse, 0x2, R23 ;  /* 0x00000002121b7819 */ /* 0x040fe20000010e17 */
[----:B------:R-:W-:-:S03]  /*5a10*/  IMAD.SHL.U32 R18, R18, 0x4, RZ ;  /* 0x0000000412127824 */ /* 0x000fc600078e00ff */
[----:B------:R-:W-:Y:S02]  /*5a20*/  SHF.R.S32.HI R19, RZ, 0x1f, R27 ;  /* 0x0000001fff137819 */ /* 0x000fe4000001141b */
[----:B------:R-:W-:Y:S02]  /*5a30*/  LOP3.LUT R22, R27, R22, RZ, 0x3c, !PT ;  /* 0x000000161b167212 */ /* 0x000fe400078e3cff */
[C---:B------:R-:W-:Y:S02]  /*5a40*/  LOP3.LUT R18, R19.reuse, R18, RZ, 0x3c, !PT ;  /* 0x0000001213127212 */ /* 0x040fe400078e3cff */
[----:B------:R-:W-:Y:S02]  /*5a50*/  LOP3.LUT R19, R19, R27, RZ, 0x3c, !PT ;  /* 0x0000001b13137212 */ /* 0x000fe400078e3cff */
[----:B------:R-:W-:Y:S02]  /*5a60*/  LEA.HI R24, R27, R24, RZ, 0x1 ;  /* 0x000000181b187211 */ /* 0x000fe400078f08ff */
[----:B------:R-:W-:-:S02]  /*5a70*/  ISETP.GE.AND P0, PT, R22, RZ, PT ;  /* 0x000000ff1600720c */ /* 0x000fc40003f06270 */
[----:B------:R-:W2:Y:S01]  /*5a80*/  I2F.F64.S64 R18, R18 ;  /* 0x0000001200127312 */ /* 0x000ea20000301c00 */
[----:B------:R-:W-:-:S04]  /*5a90*/  IMAD.MOV R22, RZ, RZ, -R24 ;  /* 0x000000ffff167224 */ /* 0x000fc800078e0a18 */
[----:B------:R-:W-:Y:S01]  /*5aa0*/  @!P1 IMAD.MOV.U32 R24, RZ, RZ, R22 ;  /* 0x000000ffff189224 */ /* 0x000fe200078e0016 */
[----:B--2---:R-:W-:-:S10]  /*5ab0*/  DMUL R20, R18, UR10 ;  /* 0x0000000a12147c28 */ /* 0x004fd40008000000 */
[----:B------:R-:W2:Y:S02]  /*5ac0*/  F2F.F32.F64 R20, R20 ;  /* 0x0000001400147310 */ /* 0x000ea40000301000 */
[----:B--2---:R-:W-:-:S07]  /*5ad0*/  FSEL R23, -R20, R20, !P0 ;  /* 0x0000001414177208 */ /* 0x004fce0004000100 */
.L_x_56:
[----:B------:R-:W-:Y:S05]  /*5ae0*/  BSYNC.RECONVERGENT B0 ;  /* 0x0000000000007941 */ /* 0x000fea0003800200 */
.L_x_55:
[----:B------:R-:W-:Y:S01]  /*5af0*/  FMUL R18, R23, R23 ;  /* 0x0000001717127220 */ /* 0x000fe20000400000 */
[----:B------:R-:W-:Y:S01]  /*5b00*/  LOP3.LUT R20, R24, 0x1, RZ, 0xc0, !PT ;  /* 0x0000000118147812 */ /* 0x000fe200078ec0ff */
[----:B------:R-:W-:Y:S02]  /*5b10*/  IMAD.MOV.U32 R22, RZ, RZ, 0x3d2aaabb ;  /* 0x3d2aaabbff167424 */ /* 0x000fe400078e00ff */
[----:B------:R-:W-:Y:S01]  /*5b20*/  FMUL R27, R26, UR7 ;  /* 0x000000071a1b7c20 */ /* 0x000fe20008400000 */
[----:B------:R-:W-:Y:S01]  /*5b30*/  FFMA R19, R18, R3, -0.0013887860113754868507 ;  /* 0xbab607ed12137423 */ /* 0x000fe20000000003 */
[----:B------:R-:W-:Y:S01]  /*5b40*/  ISETP.NE.U32.AND P0, PT, R20, 0x1, PT ;  /* 0x000000011400780c */ /* 0x000fe20003f05070 */
[----:B------:R-:W-:Y:S01]  /*5b50*/  VIADD R24, R24, 0x1 ;  /* 0x0000000118187836 */ /* 0x000fe20000000000 */
[----:B------:R-:W-:Y:S01]  /*5b60*/  UMOV UR10, 0x54442d18 ;  /* 0x54442d18000a7882 */ /* 0x000fe20000000000 */
[----:B------:R-:W-:Y:S01]  /*5b70*/  UMOV UR11, 0x401921fb ;  /* 0x401921fb000b7882 */ /* 0x000fe20000000000 */
[----:B------:R-:W-:Y:S01]  /*5b80*/  FSEL R19, R19, -0.00019574658654164522886, P0 ;  /* 0xb94d415313137808 */ /* 0x000fe20000000000 */
[----:B------:R-:W-:Y:S01]  /*5b90*/  BSSY.RECONVERGENT B0, `(.L_x_58) ;  /* 0x0000054000007945 */ /* 0x000fe20003800200 */
[----:B------:R-:W-:-:S02]  /*5ba0*/  FSEL R21, R22, 0.0083327032625675201416, P0 ;  /* 0x3c0885e416157808 */ /* 0x000fc40000000000 */
[----:B------:R-:W-:-:S03]  /*5bb0*/  FSEL R23, R23, 1, !P0 ;  /* 0x3f80000017177808 */ /* 0x000fc60004000000 */
[----:B------:R-:W-:Y:S01]  /*5bc0*/  FFMA R19, R18, R19, R21 ;  /* 0x0000001312137223 */ /* 0x000fe20000000015 */
[----:B------:R-:W-:Y:S02]  /*5bd0*/  FSEL R21, -R25, -0.16666662693023681641, P0 ;  /* 0xbe2aaaa819157808 */ /* 0x000fe40000000100 */
[----:B------:R-:W-:-:S03]  /*5be0*/  LOP3.LUT P0, RZ, R24, 0x2, RZ, 0xc0, !PT ;  /* 0x0000000218ff7812 */ /* 0x000fc6000780c0ff */
[C---:B------:R-:W-:Y:S01]  /*5bf0*/  FFMA R19, R18.reuse, R19, R21 ;  /* 0x0000001312137223 */ /* 0x040fe20000000015 */
[----:B------:R-:W-:Y:S01]  /*5c00*/  FFMA R18, R18, R23, RZ ;  /* 0x0000001712127223 */ /* 0x000fe200000000ff */
[----:B------:R-:W-:Y:S03]  /*5c10*/  F2F.F64.F32 R20, R27 ;  /* 0x0000001b00147310 */ /* 0x000fe60000201800 */
[----:B------:R-:W-:-:S05]  /*5c20*/  FFMA R23, R18, R19, R23 ;  /* 0x0000001312177223 */ /* 0x000fca0000000017 */
[----:B------:R-:W1:Y:S01]  /*5c30*/  F2F.F64.F32 R18, R6 ;  /* 0x0000000600127310 */ /* 0x000e620000201800 */
[----:B------:R-:W-:Y:S01]  /*5c40*/  @P0 FADD R23, RZ, -R23 ;  /* 0x80000017ff170221 */ /* 0x000fe20000000000 */
[----:B-1----:R-:W-:-:S10]  /*5c50*/  DFMA R28, R20, 0.5, R18 ;  /* 0x3fe00000141c782b */ /* 0x002fd40000000012 */
[----:B------:R-:W1:Y:S02]  /*5c60*/  F2F.F32.F64 R28, R28 ;  /* 0x0000001c001c7310 */ /* 0x000e640000301000 */
[----:B-1----:R-:W-:-:S06]  /*5c70*/  FFMA R19, R28, UR7, R9 ;  /* 0x000000071c137c23 */ /* 0x002fcc0008000009 */
[----:B------:R-:W1:Y:S08]  /*5c80*/  F2F.F64.F32 R20, R28 ;  /* 0x0000001c00147310 */ /* 0x000e700000201800 */
[----:B------:R-:W2:Y:S01]  /*5c90*/  F2F.F64.F32 R18, R19 ;  /* 0x0000001300127310 */ /* 0x000ea20000201800 */
[----:B-1----:R-:W-:-:S07]  /*5ca0*/  DMUL R20, R20, UR12 ;  /* 0x0000000c14147c28 */ /* 0x002fce0008000000 */
[----:B------:R-:W1:Y:S01]  /*5cb0*/  F2F.F64.F32 R28, R23 ;  /* 0x00000017001c7310 */ /* 0x000e620000201800 */
[----:B--2---:R-:W-:Y:S02]  /*5cc0*/  DMUL R18, R18, UR10 ;  /* 0x0000000a12127c28 */ /* 0x004fe40008000000 */
[----:B0-----:R-:W-:-:S08]  /*5cd0*/  DFMA R16, R16, UR14, -R20 ;  /* 0x0000000e10107c2b */ /* 0x001fd00008000814 */
[----:B------:R-:W0:Y:S01]  /*5ce0*/  F2F.F32.F64 R18, R18 ;  /* 0x0000001200127310 */ /* 0x000e220000301000 */
[----:B-1----:R-:W-:-:S08]  /*5cf0*/  DFMA R16, R28, UR16, R16 ;  /* 0x000000101c107c2b */ /* 0x002fd00008000010 */
[----:B------:R-:W-:Y:S01]  /*5d00*/  DADD R16, R16, UR12 ;  /* 0x0000000c10107e29 */ /* 0x000fe20008000000 */
[C---:B0-----:R-:W-:Y:S01]  /*5d10*/  FMUL R24, R18.reuse, 0.63661974668502807617 ;  /* 0x3f22f98312187820 */ /* 0x041fe20000400000 */
[----:B------:R-:W-:-:S04]  /*5d20*/  FSETP.GE.AND P0, PT, |R18|, 105615, PT ;  /* 0x47ce47801200780b */ /* 0x000fc80003f06200 */
[----:B------:R0:W1:Y:S08]  /*5d30*/  F2F.F32.F64 R27, R16 ;  /* 0x00000010001b7310 */ /* 0x0000700000301000 */
[----:B------:R-:W2:Y:S02]  /*5d40*/  F2I.NTZ R24, R24 ;  /* 0x0000001800187305 */ /* 0x000ea40000203100 */
[----:B--2---:R-:W-:-:S05]  /*5d50*/  I2FP.F32.S32 R21, R24 ;  /* 0x0000001800157245 */ /* 0x004fca0000201400 */
[----:B------:R-:W-:-:S04]  /*5d60*/  FFMA R20, R21, -1.5707962512969970703, R18 ;  /* 0xbfc90fda15147823 */ /* 0x000fc80000000012 */
[----:B------:R-:W-:-:S04]  /*5d70*/  FFMA R20, R21, -7.5497894158615963534e-08, R20 ;  /* 0xb3a2216815147823 */ /* 0x000fc80000000014 */
[----:B------:R-:W-:Y:S01]  /*5d80*/  FFMA R19, R21, -5.3903029534742383927e-15, R20 ;  /* 0xa7c234c515137823 */ /* 0x000fe20000000014 */
[----:B01----:R-:W-:Y:S06]  /*5d90*/  @!P0 BRA `(.L_x_59) ;  /* 0x0000000000cc8947 */ /* 0x003fec0003800000 */
        /* <DEDUP_REMOVED lines=9> */
.L_x_60:
        /* <DEDUP_REMOVED lines=37> */
[----:B------:R-:W-:-:S05]  /*6080*/  IADD3 R18, PT, PT, -R24, RZ, RZ ;  /* 0x000000ff18127210 */ /* 0x000fca0007ffe1ff */
[----:B------:R-:W-:Y:S01]  /*6090*/  @!P0 IMAD.MOV.U32 R24, RZ, RZ, R18 ;  /* 0x000000ffff188224 */ /* 0x000fe200078e0012 */
[----:B-1----:R-:W-:-:S10]  /*60a0*/  DMUL R20, R16, UR10 ;  /* 0x0000000a10147c28 */ /* 0x002fd40008000000 */
[----:B------:R-:W1:Y:S02]  /*60b0*/  F2F.F32.F64 R20, R20 ;  /* 0x0000001400147310 */ /* 0x000e640000301000 */
[----:B-1----:R-:W-:-:S07]  /*60c0*/  FSEL R19, -R20, R20, !P1 ;  /* 0x0000001414137208 */ /* 0x002fce0004800100 */
.L_x_59:
[----:B------:R-:W-:Y:S05]  /*60d0*/  BSYNC.RECONVERGENT B0 ;  /* 0x0000000000007941 */ /* 0x000fea0003800200 */
.L_x_58:
[----:B------:R-:W-:Y:S01]  /*60e0*/  FADD R16, R5, UR7 ;  /* 0x0000000705107e21 */ /* 0x000fe20008000000 */
[----:B------:R-:W-:Y:S01]  /*60f0*/  UMOV UR10, 0xb645a1cb ;  /* 0xb645a1cb000a7882 */ /* 0x000fe20000000000 */
[----:B------:R-:W-:Y:S01]  /*6100*/  UMOV UR11, 0x400dfdf3 ;  /* 0x400dfdf3000b7882 */ /* 0x000fe20000000000 */
[C---:B------:R-:W-:Y:S01]  /*6110*/  LOP3.LUT R21, R24.reuse, 0x1, RZ, 0xc0, !PT ;  /* 0x0000000118157812 */ /* 0x040fe200078ec0ff */
[----:B------:R-:W-:Y:S01]  /*6120*/  FMUL R18, R19, R19 ;  /* 0x0000001313127220 */ /* 0x000fe20000400000 */
[----:B------:R-:W-:Y:S01]  /*6130*/  LOP3.LUT P1, RZ, R24, 0x2, RZ, 0xc0, !PT ;  /* 0x0000000218ff7812 */ /* 0x000fe2000782c0ff */
[----:B------:R-:W1:Y:S01]  /*6140*/  F2F.F64.F32 R16, R16 ;  /* 0x0000001000107310 */ /* 0x000e620000201800 */
[----:B------:R-:W-:Y:S01]  /*6150*/  ISETP.NE.U32.AND P0, PT, R21, 0x1, PT ;  /* 0x000000011500780c */ /* 0x000fe20003f05070 */
[----:B------:R-:W-:Y:S01]  /*6160*/  FFMA R21, R18, R3, -0.0013887860113754868507 ;  /* 0xbab607ed12157423 */ /* 0x000fe20000000003 */
[----:B------:R-:W-:Y:S02]  /*6170*/  BSSY.RECONVERGENT B0, `(.L_x_61) ;  /* 0x0000047000007945 */ /* 0x000fe40003800200 */
[----:B0-----:R-:W-:-:S02]  /*6180*/  FSEL R29, R22, 0.0083327032625675201416, !P0 ;  /* 0x3c0885e4161d7808 */ /* 0x001fc40004000000 */
[----:B------:R-:W-:Y:S02]  /*6190*/  FSEL R23, R21, -0.00019574658654164522886, !P0 ;  /* 0xb94d415315177808 */ /* 0x000fe40004000000 */
[----:B------:R-:W-:-:S03]  /*61a0*/  FSEL R22, -R25, -0.16666662693023681641, !P0 ;  /* 0xbe2aaaa819167808 */ /* 0x000fc60004000100 */
[----:B------:R-:W-:Y:S01]  /*61b0*/  FFMA R23, R18, R23, R29 ;  /* 0x0000001712177223 */ /* 0x000fe2000000001d */
[----:B-1----:R-:W-:-:S03]  /*61c0*/  DMUL R16, R16, UR10 ;  /* 0x0000000a10107c28 */ /* 0x002fc60008000000 */
[----:B------:R-:W-:-:S03]  /*61d0*/  FFMA R22, R18, R23, R22 ;  /* 0x0000001712167223 */ /* 0x000fc60000000016 */
[----:B------:R0:W1:Y:S02]  /*61e0*/  F2F.F32.F64 R20, R16 ;  /* 0x0000001000147310 */ /* 0x0000640000301000 */
[----:B0-----:R-:W-:Y:S01]  /*61f0*/  FSEL R16, R19, 1, P0 ;  /* 0x3f80000013107808 */ /* 0x001fe20000000000 */
[----:B-1----:R-:W-:-:S04]  /*6200*/  FMUL R28, R20, 0.63661974668502807617 ;  /* 0x3f22f983141c7820 */ /* 0x002fc80000400000 */
        /* <DEDUP_REMOVED lines=19> */
.L_x_63:
        /* <DEDUP_REMOVED lines=42> */
.L_x_62:
[----:B------:R-:W-:Y:S05]  /*65e0*/  BSYNC.RECONVERGENT B0 ;  /* 0x0000000000007941 */ /* 0x000fea0003800200 */
.L_x_61:
[----:B------:R-:W-:Y:S01]  /*65f0*/  FMUL R20, R18, R18 ;  /* 0x0000001212147220 */ /* 0x000fe20000400000 */
[----:B------:R-:W-:Y:S01]  /*6600*/  LOP3.LUT R19, R21, 0x1, RZ, 0xc0, !PT ;  /* 0x0000000115137812 */ /* 0x000fe200078ec0ff */
[----:B------:R-:W-:Y:S01]  /*6610*/  FFMA R24, R27, UR7, R6 ;  /* 0x000000071b187c23 */ /* 0x000fe20008000006 */
[----:B------:R-:W-:Y:S02]  /*6620*/  VIADD R21, R21, 0x1 ;  /* 0x0000000115157836 */ /* 0x000fe40000000000 */
[----:B------:R-:W-:Y:S01]  /*6630*/  FFMA R3, R20, R3, -0.0013887860113754868507 ;  /* 0xbab607ed14037423 */ /* 0x000fe20000000003 */
[----:B------:R-:W-:Y:S01]  /*6640*/  ISETP.NE.U32.AND P0, PT, R19, 0x1, PT ;  /* 0x000000011300780c */ /* 0x000fe20003f05070 */
[----:B------:R-:W1:Y:S01]  /*6650*/  F2F.F64.F32 R22, R24 ;  /* 0x0000001800167310 */ /* 0x000e620000201800 */
[----:B------:R-:W2:Y:S01]  /*6660*/  LDCU UR5, c[0x3][0x48] ;  /* 0x00c00900ff0577ac */ /* 0x000ea20008000800 */
[----:B------:R-:W-:Y:S01]  /*6670*/  VIADD R0, R0, 0x1 ;  /* 0x0000000100007836 */ /* 0x000fe20000000000 */
[----:B------:R-:W-:Y:S01]  /*6680*/  FSEL R19, R4, 0.041666727513074874878, !P0 ;  /* 0x3d2aaabb04137808 */ /* 0x000fe20004000000 */
[----:B------:R-:W-:Y:S01]  /*6690*/  FMUL R4, R13, UR7 ;  /* 0x000000070d047c20 */ /* 0x000fe20008400000 */
[----:B------:R-:W-:Y:S01]  /*66a0*/  FSEL R3, R3, -0.00019574658654164522886, P0 ;  /* 0xb94d415303037808 */ /* 0x000fe20000000000 */
[----:B------:R-:W-:Y:S01]  /*66b0*/  UIADD3 UR4, UPT, UPT, UR4, 0x1, URZ ;  /* 0x0000000104047890 */ /* 0x000fe2000fffe0ff */
[----:B------:R-:W-:Y:S01]  /*66c0*/  FSEL R25, -R12, -0.4999999701976776123, !P0 ;  /* 0xbeffffff0c197808 */ /* 0x000fe20004000100 */
[C---:B------:R-:W-:Y:S01]  /*66d0*/  FMUL R12, R26.reuse, UR7 ;  /* 0x000000071a0c7c20 */ /* 0x040fe20008400000 */
[----:B------:R-:W-:Y:S01]  /*66e0*/  FFMA R26, R26, 2, R13 ;  /* 0x400000001a1a7823 */ /* 0x000fe2000000000d */
[----:B------:R-:W-:Y:S01]  /*66f0*/  FFMA R19, R20, R3, R19 ;  /* 0x0000000314137223 */ /* 0x000fe20000000013 */
[----:B------:R-:W-:-:S02]  /*6700*/  FSEL R3, R18, 1, !P0 ;  /* 0x3f80000012037808 */ /* 0x000fc40004000000 */
[----:B------:R-:W-:Y:S01]  /*6710*/  LOP3.LUT P0, RZ, R21, 0x2, RZ, 0xc0, !PT ;  /* 0x0000000215ff7812 */ /* 0x000fe2000780c0ff */
[C---:B------:R-:W-:Y:S01]  /*6720*/  FFMA R25, R20.reuse, R19, R25 ;  /* 0x0000001314197223 */ /* 0x040fe20000000019 */
[----:B-1----:R-:W-:Y:S01]  /*6730*/  DMUL R22, R22, UR12 ;  /* 0x0000000c16167c28 */ /* 0x002fe20008000000 */
[----:B------:R-:W-:Y:S01]  /*6740*/  FFMA R20, R20, R3, RZ ;  /* 0x0000000314147223 */ /* 0x000fe200000000ff */
[----:B------:R-:W-:Y:S01]  /*6750*/  F2F.F64.F32 R18, R6 ;  /* 0x0000000600127310 */ /* 0x000fe20000201800 */
[----:B------:R-:W-:Y:S01]  /*6760*/  FFMA R27, R27, 2, R26 ;  /* 0x400000001b1b7823 */ /* 0x000fe2000000001a */
[----:B--2---:R-:W-:Y:S01]  /*6770*/  UISETP.NE.AND UP0, UPT, UR4, UR5, UPT ;  /* 0x000000050400728c */ /* 0x004fe2000bf05270 */
[----:B------:R-:W-:-:S03]  /*6780*/  FFMA R3, R20, R25, R3 ;  /* 0x0000001914037223 */ /* 0x000fc60000000003 */
[----:B------:R-:W-:Y:S02]  /*6790*/  DFMA R16, R16, UR14, -R22 ;  /* 0x0000000e10107c2b */ /* 0x000fe40008000816 */
[----:B------:R-:W1:Y:S01]  /*67a0*/  F2F.F64.F32 R20, R4 ;  /* 0x0000000400147310 */ /* 0x000e620000201800 */
[----:B------:R-:W-:-:S07]  /*67b0*/  @P0 FADD R3, RZ, -R3 ;  /* 0x80000003ff030221 */ /* 0x000fce0000000000 */
[----:B0-----:R-:W0:Y:S01]  /*67c0*/  F2F.F64.F32 R28, R3 ;  /* 0x00000003001c7310 */ /* 0x001e220000201800 */
[----:B-1----:R-:W-:-:S07]  /*67d0*/  DFMA R20, R20, 0.5, R18 ;  /* 0x3fe000001414782b */ /* 0x002fce0000000012 */
[----:B------:R-:W1:Y:S01]  /*67e0*/  F2F.F64.F32 R22, R12 ;  /* 0x0000000c00167310 */ /* 0x000e620000201800 */
[----:B0-----:R-:W-:-:S07]  /*67f0*/  DFMA R16, R28, UR16, R16 ;  /* 0x000000101c107c2b */ /* 0x001fce0008000010 */
[----:B------:R-:W0:Y:S01]  /*6800*/  F2F.F32.F64 R21, R20 ;  /* 0x0000001400157310 */ /* 0x000e220000301000 */
[----:B-1----:R-:W-:Y:S02]  /*6810*/  DFMA R22, R22, 0.5, R18 ;  /* 0x3fe000001616782b */ /* 0x002fe40000000012 */
[----:B------:R-:W-:Y:S01]  /*6820*/  DADD R16, R16, UR12 ;  /* 0x0000000c10107e29 */ /* 0x000fe20008000000 */
[----:B0-----:R-:W-:-:S07]  /*6830*/  FFMA R4, R21, 2, R6 ;  /* 0x4000000015047823 */ /* 0x001fce0000000006 */
[----:B------:R-:W0:Y:S08]  /*6840*/  F2F.F32.F64 R23, R22 ;  /* 0x0000001600177310 */ /* 0x000e300000301000 */
[----:B------:R-:W1:Y:S01]  /*6850*/  F2F.F32.F64 R16, R16 ;  /* 0x0000001000107310 */ /* 0x000e620000301000 */
[----:B0-----:R-:W-:-:S04]  /*6860*/  FFMA R3, R23, 2, R4 ;  /* 0x4000000017037823 */ /* 0x001fc80000000004 */
[----:B------:R-:W-:Y:S01]  /*6870*/  FADD R24, R24, R3 ;  /* 0x0000000318187221 */ /* 0x000fe20000000000 */
[----:B-1----:R-:W-:Y:S01]  /*6880*/  FADD R12, R16, R27 ;  /* 0x0000001b100c7221 */ /* 0x002fe20000000000 */
[----:B------:R-:W-:Y:S06]  /*6890*/  BRA.U UP0, `(.L_x_64) ;  /* 0xffffffc500c07547 */ /* 0x000fec000b83ffff */
.L_x_25:
[----:B------:R-:W1:Y:S01]  /*68a0*/  S2R R13, SR_CgaCtaId ;  /* 0x00000000000d7919 */ /* 0x000e620000008800 */
[----:B------:R-:W-:Y:S02]  /*68b0*/  MOV R12, 0x400 ;  /* 0x00000400000c7802 */ /* 0x000fe40000000f00 */
[----:B------:R-:W-:Y:S01]  /*68c0*/  I2FP.F32.S32 R4, R2 ;  /* 0x0000000200047245 */ /* 0x000fe20000201400 */
[----:B------:R-:W2:Y:S01]  /*68d0*/  S2R R0, SR_TID.Y ;  /* 0x0000000000007919 */ /* 0x000ea20000002200 */
[----:B------:R-:W2:Y:S01]  /*68e0*/  S2R R3, SR_TID.X ;  /* 0x0000000000037919 */ /* 0x000ea20000002100 */
[----:B-1----:R-:W-:Y:S01]  /*68f0*/  LEA R13, R13, R12, 0x18 ;  /* 0x0000000c0d0d7211 */ /* 0x002fe200078ec0ff */
[----:B--2---:R-:W-:-:S04]  /*6900*/  IMAD R0, R0, 0x2, R3 ;  /* 0x0000000200007824 */ /* 0x004fc800078e0203 */
[----:B------:R-:W-:-:S05]  /*6910*/  IMAD R0, R0, 0x30, R13 ;  /* 0x0000003000007824 */ /* 0x000fca00078e020d */
[----:B------:R-:W-:Y:S04]  /*6920*/  STS.128 [R0], R4 ;  /* 0x0000000400007388 */ /* 0x000fe80000000c00 */
[----:B------:R-:W-:Y:S01]  /*6930*/  STS.128 [R0+0x10], R8 ;  /* 0x0000100800007388 */ /* 0x000fe20000000c00 */
[----:B------:R-:W-:Y:S05]  /*6940*/  EXIT ;  /* 0x000000000000794d */ /* 0x000fea0003800000 */
        .weak           $__internal_0_$__cuda_sm3x_div_rn_noftz_f32_slowpath
        .type           $__internal_0_$__cuda_sm3x_div_rn_noftz_f32_slowpath,@function
        .size           $__internal_0_$__cuda_sm3x_div_rn_noftz_f32_slowpath,(.L_x_90 - $__internal_0_$__cuda_sm3x_div_rn_noftz_f32_slowpath)
$__internal_0_$__cuda_sm3x_div_rn_noftz_f32_slowpath:
[--C-:B------:R-:W-:Y:S01]  /*6950*/  SHF.R.U32.HI R13, RZ, 0x17, R4.reuse ;  /* 0x00000017ff0d7819 */ /* 0x100fe20000011604 */
[----:B------:R-:W-:Y:S01]  /*6960*/  BSSY.RECONVERGENT B2, `(.L_x_65) ;  /* 0x0000063000027945 */ /* 0x000fe20003800200 */
[----:B------:R-:W-:Y:S01]  /*6970*/  SHF.R.U32.HI R17, RZ, 0x17, R3 ;  /* 0x00000017ff117819 */ /* 0x000fe20000011603 */
[----:B------:R-:W-:Y:S01]  /*6980*/  IMAD.MOV.U32 R18, RZ, RZ, R4 ;  /* 0x000000ffff127224 */ /* 0x000fe200078e0004 */
[----:B------:R-:W-:Y:S02]  /*6990*/  LOP3.LUT R13, R13, 0xff, RZ, 0xc0, !PT ;  /* 0x000000ff0d0d7812 */ /* 0x000fe400078ec0ff */
[----:B------:R-:W-:-:S03]  /*69a0*/  LOP3.LUT R23, R17, 0xff, RZ, 0xc0, !PT ;  /* 0x000000ff11177812 */ /* 0x000fc600078ec0ff */
[----:B------:R-:W-:Y:S02]  /*69b0*/  VIADD R20, R13, 0xffffffff ;  /* 0xffffffff0d147836 */ /* 0x000fe40000000000 */
[----:B------:R-:W-:-:S03]  /*69c0*/  VIADD R19, R23, 0xffffffff ;  /* 0xffffffff17137836 */ /* 0x000fc60000000000 */
[----:B------:R-:W-:-:S04]  /*69d0*/  ISETP.GT.U32.AND P0, PT, R20, 0xfd, PT ;  /* 0x000000fd1400780c */ /* 0x000fc80003f04070 */
[----:B------:R-:W-:-:S13]  /*69e0*/  ISETP.GT.U32.OR P0, PT, R19, 0xfd, P0 ;  /* 0x000000fd1300780c */ /* 0x000fda0000704470 */
[----:B------:R-:W-:Y:S01]  /*69f0*/  @!P0 IMAD.MOV.U32 R17, RZ, RZ, RZ ;  /* 0x000000ffff118224 */ /* 0x000fe200078e00ff */
[----:B------:R-:W-:Y:S06]  /*6a00*/  @!P0 BRA `(.L_x_66) ;  /* 0x00000000005c8947 */ /* 0x000fec0003800000 */
[----:B------:R-:W-:Y:S02]  /*6a10*/  FSETP.GTU.FTZ.AND P0, PT, |R3|, +INF , PT ;  /* 0x7f8000000300780b */ /* 0x000fe40003f1c200 */
[----:B------:R-:W-:-:S04]  /*6a20*/  FSETP.GTU.FTZ.AND P1, PT, |R4|, +INF , PT ;  /* 0x7f8000000400780b */ /* 0x000fc80003f3c200 */
[----:B------:R-:W-:-:S13]  /*6a30*/  PLOP3.LUT P0, PT, P0, P1, PT, 0xf8, 0x8f ;  /* 0x00000000008f781c */ /* 0x000fda0000703f70 */
[----:B------:R-:W-:Y:S05]  /*6a40*/  @P0 BRA `(.L_x_67) ;  /* 0x00000004004c0947 */ /* 0x000fea0003800000 */
[----:B------:R-:W-:-:S13]  /*6a50*/  LOP3.LUT P0, RZ, R18, 0x7fffffff, R3, 0xc8, !PT ;  /* 0x7fffffff12ff7812 */ /* 0x000fda000780c803 */
[----:B------:R-:W-:Y:S05]  /*6a60*/  @!P0 BRA `(.L_x_68) ;  /* 0x00000004003c8947 */ /* 0x000fea0003800000 */
[C---:B------:R-:W-:Y:S02]  /*6a70*/  FSETP.NEU.FTZ.AND P2, PT, |R3|.reuse, +INF , PT ;  /* 0x7f8000000300780b */ /* 0x040fe40003f5d200 */
[----:B------:R-:W-:Y:S02]  /*6a80*/  FSETP.NEU.FTZ.AND P1, PT, |R4|, +INF , PT ;  /* 0x7f8000000400780b */ /* 0x000fe40003f3d200 */
[----:B------:R-:W-:-:S11]  /*6a90*/  FSETP.NEU.FTZ.AND P0, PT, |R3|, +INF , PT ;  /* 0x7f8000000300780b */ /* 0x000fd60003f1d200 */
[----:B------:R-:W-:Y:S05]  /*6aa0*/  @!P1 BRA !P2, `(.L_x_68) ;  /* 0x00000004002c9947 */ /* 0x000fea0005000000 */
[----:B------:R-:W-:-:S04]  /*6ab0*/  LOP3.LUT P2, RZ, R3, 0x7fffffff, RZ, 0xc0, !PT ;  /* 0x7fffffff03ff7812 */ /* 0x000fc8000784c0ff */
[----:B------:R-:W-:-:S13]  /*6ac0*/  PLOP3.LUT P1, PT, P1, P2, PT, 0x2f, 0xf2 ;  /* 0x0000000000f2781c */ /* 0x000fda0000f24577 */
[----:B------:R-:W-:Y:S05]  /*6ad0*/  @P1 BRA `(.L_x_69) ;  /* 0x0000000400181947 */ /* 0x000fea0003800000 */
[----:B------:R-:W-:-:S04]  /*6ae0*/  LOP3.LUT P1, RZ, R18, 0x7fffffff, RZ, 0xc0, !PT ;  /* 0x7fffffff12ff7812 */ /* 0x000fc8000782c0ff */
[----:B------:R-:W-:-:S13]  /*6af0*/  PLOP3.LUT P0, PT, P0, P1, PT, 0x2f, 0xf2 ;  /* 0x0000000000f2781c */ /* 0x000fda0000702577 */
[----:B------:R-:W-:Y:S05]  /*6b00*/  @P0 BRA `(.L_x_70) ;  /* 0x0000000400000947 */ /* 0x000fea0003800000 */
[----:B------:R-:W-:Y:S02]  /*6b10*/  ISETP.GE.AND P0, PT, R19, RZ, PT ;  /* 0x000000ff1300720c */ /* 0x000fe40003f06270 */
[----:B------:R-:W-:-:S11]  /*6b20*/  ISETP.GE.AND P1, PT, R20, RZ, PT ;  /* 0x000000ff1400720c */ /* 0x000fd60003f26270 */
[----:B------:R-:W-:Y:S02]  /*6b30*/  @P0 IMAD.MOV.U32 R17, RZ, RZ, RZ ;  /* 0x000000ffff110224 */ /* 0x000fe400078e00ff */
[----:B------:R-:W-:Y:S01]  /*6b40*/  @!P0 FFMA R3, R3, 1.84467440737095516160e+19, RZ ;  /* 0x5f80000003038823 */ /* 0x000fe200000000ff */
[----:B------:R-:W-:Y:S02]  /*6b50*/  @!P0 IMAD.MOV.U32 R17, RZ, RZ, -0x40 ;  /* 0xffffffc0ff118424 */ /* 0x000fe400078e00ff */
[----:B------:R-:W-:Y:S02]  /*6b60*/  @!P1 FFMA R18, R4, 1.84467440737095516160e+19, RZ ;  /* 0x5f80000004129823 */ /* 0x000fe400000000ff */
[----:B------:R-:W-:-:S07]  /*6b70*/  @!P1 VIADD R17, R17, 0x40 ;  /* 0x0000004011119836 */ /* 0x000fce0000000000 */
.L_x_66:
[----:B------:R-:W-:Y:S01]  /*6b80*/  LEA R19, R13, 0xc0800000, 0x17 ;  /* 0xc08000000d137811 */ /* 0x000fe200078eb8ff */
[----:B------:R-:W-:Y:S04]  /*6b90*/  BSSY.RECONVERGENT B3, `(.L_x_71) ;  /* 0x0000036000037945 */ /* 0x000fe80003800200 */
[----:B------:R-:W-:Y:S02]  /*6ba0*/  IMAD.IADD R21, R18, 0x1, -R19 ;  /* 0x0000000112157824 */ /* 0x000fe400078e0a13 */
[----:B------:R-:W-:Y:S02]  /*6bb0*/  VIADD R18, R23, 0xffffff81 ;  /* 0xffffff8117127836 */ /* 0x000fe40000000000 */
[----:B------:R-:W0:Y:S01]  /*6bc0*/  MUFU.RCP R20, R21 ;  /* 0x0000001500147308 */ /* 0x000e220000001000 */
[----:B------:R-:W-:Y:S01]  /*6bd0*/  FADD.FTZ R22, -R21, -RZ ;  /* 0x800000ff15167221 */ /* 0x000fe20000010100 */
[C---:B------:R-:W-:Y:S01]  /*6be0*/  IMAD R3, R18.reuse, -0x800000, R3 ;  /* 0xff80000012037824 */ /* 0x040fe200078e0203 */
[----:B------:R-:W-:-:S05]  /*6bf0*/  IADD3 R18, PT, PT, R18, 0x7f, -R13 ;  /* 0x0000007f12127810 */ /* 0x000fca0007ffe80d */
[----:B------:R-:W-:Y:S02]  /*6c00*/  IMAD.IADD R18, R18, 0x1, R17 ;  /* 0x0000000112127824 */ /* 0x000fe400078e0211 */
[----:B0-----:R-:W-:-:S04]  /*6c10*/  FFMA R19, R20, R22, 1 ;  /* 0x3f80000014137423 */ /* 0x001fc80000000016 */
[----:B------:R-:W-:-:S04]  /*6c20*/  FFMA R20, R20, R19, R20 ;  /* 0x0000001314147223 */ /* 0x000fc80000000014 */
[----:B------:R-:W-:-:S04]  /*6c30*/  FFMA R19, R3, R20, RZ ;  /* 0x0000001403137223 */ /* 0x000fc800000000ff */
[----:B------:R-:W-:-:S04]  /*6c40*/  FFMA R23, R22, R19, R3 ;  /* 0x0000001316177223 */ /* 0x000fc80000000003 */
[----:B------:R-:W-:-:S04]  /*6c50*/  FFMA R19, R20, R23, R19 ;  /* 0x0000001714137223 */ /* 0x000fc80000000013 */
[----:B------:R-:W-:-:S04]  /*6c60*/  FFMA R22, R22, R19, R3 ;  /* 0x0000001316167223 */ /* 0x000fc80000000003 */
[----:B------:R-:W-:-:S05]  /*6c70*/  FFMA R3, R20, R22, R19 ;  /* 0x0000001614037223 */ /* 0x000fca0000000013 */
[----:B------:R-:W-:-:S04]  /*6c80*/  SHF.R.U32.HI R13, RZ, 0x17, R3 ;  /* 0x00000017ff0d7819 */ /* 0x000fc80000011603 */
[----:B------:R-:W-:-:S05]  /*6c90*/  LOP3.LUT R13, R13, 0xff, RZ, 0xc0, !PT ;  /* 0x000000ff0d0d7812 */ /* 0x000fca00078ec0ff */
[----:B------:R-:W-:-:S04]  /*6ca0*/  IMAD.IADD R21, R13, 0x1, R18 ;  /* 0x000000010d157824 */ /* 0x000fc800078e0212 */
[----:B------:R-:W-:-:S05]  /*6cb0*/  VIADD R13, R21, 0xffffffff ;  /* 0xffffffff150d7836 */ /* 0x000fca0000000000 */
[----:B------:R-:W-:-:S13]  /*6cc0*/  ISETP.GE.U32.AND P0, PT, R13, 0xfe, PT ;  /* 0x000000fe0d00780c */ /* 0x000fda0003f06070 */
[----:B------:R-:W-:Y:S05]  /*6cd0*/  @!P0 BRA `(.L_x_72) ;  /* 0x0000000000808947 */ /* 0x000fea0003800000 */
[----:B------:R-:W-:-:S13]  /*6ce0*/  ISETP.GT.AND P0, PT, R21, 0xfe, PT ;  /* 0x000000fe1500780c */ /* 0x000fda0003f04270 */
[----:B------:R-:W-:Y:S05]  /*6cf0*/  @P0 BRA `(.L_x_73) ;  /* 0x00000000006c0947 */ /* 0x000fea0003800000 */
[----:B------:R-:W-:-:S13]  /*6d00*/  ISETP.GE.AND P0, PT, R21, 0x1, PT ;  /* 0x000000011500780c */ /* 0x000fda0003f06270 */
[----:B------:R-:W-:Y:S05]  /*6d10*/  @P0 BRA `(.L_x_74) ;  /* 0x0000000000740947 */ /* 0x000fea0003800000 */
[----:B------:R-:W-:Y:S02]  /*6d20*/  ISETP.GE.AND P0, PT, R21, -0x18, PT ;  /* 0xffffffe81500780c */ /* 0x000fe40003f06270 */
[----:B------:R-:W-:-:S11]  /*6d30*/  LOP3.LUT R3, R3, 0x80000000, RZ, 0xc0, !PT ;  /* 0x8000000003037812 */ /* 0x000fd600078ec0ff */
[----:B------:R-:W-:Y:S05]  /*6d40*/  @!P0 BRA `(.L_x_74) ;  /* 0x0000000000688947 */ /* 0x000fea0003800000 */
[CCC-:B------:R-:W-:Y:S01]  /*6d50*/  FFMA.RZ R13, R20.reuse, R22.reuse, R19.reuse ;  /* 0x00000016140d7223 */ /* 0x1c0fe2000000c013 */
[C---:B------:R-:W-:Y:S01]  /*6d60*/  VIADD R18, R21.reuse, 0x20 ;  /* 0x0000002015127836 */ /* 0x040fe20000000000 */
[C---:B------:R-:W-:Y:S02]  /*6d70*/  ISETP.NE.AND P2, PT, R21.reuse, RZ, PT ;  /* 0x000000ff1500720c */ /* 0x040fe40003f45270 */
[----:B------:R-:W-:Y:S02]  /*6d80*/  ISETP.NE.AND P1, PT, R21, RZ, PT ;  /* 0x000000ff1500720c */ /* 0x000fe40003f25270 */
[----:B------:R-:W-:Y:S01]  /*6d90*/  LOP3.LUT R17, R13, 0x7fffff, RZ, 0xc0, !PT ;  /* 0x007fffff0d117812 */ /* 0x000fe200078ec0ff */
[CCC-:B------:R-:W-:Y:S01]  /*6da0*/  FFMA.RP R13, R20.reuse, R22.reuse, R19.reuse ;  /* 0x00000016140d7223 */ /* 0x1c0fe20000008013 */
[----:B------:R-:W-:Y:S01]  /*6db0*/  FFMA.RM R20, R20, R22, R19 ;  /* 0x0000001614147223 */ /* 0x000fe20000004013 */
[----:B------:R-:W-:Y:S01]  /*6dc0*/  IMAD.MOV R19, RZ, RZ, -R21 ;  /* 0x000000ffff137224 */ /* 0x000fe200078e0a15 */
[----:B------:R-:W-:-:S03]  /*6dd0*/  LOP3.LUT R17, R17, 0x800000, RZ, 0xfc, !PT ;  /* 0x0080000011117812 */ /* 0x000fc600078efcff */
[----:B------:R-:W-:Y:S02]  /*6de0*/  FSETP.NEU.FTZ.AND P0, PT, R13, R20, PT ;  /* 0x000000140d00720b */ /* 0x000fe40003f1d000 */
[----:B------:R-:W-:Y:S02]  /*6df0*/  SHF.L.U32 R18, R17, R18, RZ ;  /* 0x0000001211127219 */ /* 0x000fe400000006ff */
[----:B------:R-:W-:Y:S02]  /*6e00*/  SEL R20, R19, RZ, P2 ;  /* 0x000000ff13147207 */ /* 0x000fe40001000000 */
[----:B------:R-:W-:Y:S02]  /*6e10*/  ISETP.NE.AND P1, PT, R18, RZ, P1 ;  /* 0x000000ff1200720c */ /* 0x000fe40000f25270 */
[----:B------:R-:W-:Y:S02]  /*6e20*/  SHF.R.U32.HI R20, RZ, R20, R17 ;  /* 0x00000014ff147219 */ /* 0x000fe40000011611 */
[----:B------:R-:W-:-:S02]  /*6e30*/  PLOP3.LUT P0, PT, P0, P1, PT, 0xf8, 0x8f ;  /* 0x00000000008f781c */ /* 0x000fc40000703f70 */
[----:B------:R-:W-:Y:S02]  /*6e40*/  SHF.R.U32.HI R18, RZ, 0x1, R20 ;  /* 0x00000001ff127819 */ /* 0x000fe40000011614 */
[----:B------:R-:W-:-:S04]  /*6e50*/  SEL R13, RZ, 0x1, !P0 ;  /* 0x00000001ff0d7807 */ /* 0x000fc80004000000 */
[----:B------:R-:W-:-:S04]  /*6e60*/  LOP3.LUT R13, R13, 0x1, R18, 0xf8, !PT ;  /* 0x000000010d0d7812 */ /* 0x000fc800078ef812 */
[----:B------:R-:W-:-:S05]  /*6e70*/  LOP3.LUT R13, R13, R20, RZ, 0xc0, !PT ;  /* 0x000000140d0d7212 */ /* 0x000fca00078ec0ff */
[----:B------:R-:W-:-:S05]  /*6e80*/  IMAD.IADD R18, R18, 0x1, R13 ;  /* 0x0000000112127824 */ /* 0x000fca00078e020d */
[----:B------:R-:W-:Y:S01]  /*6e90*/  LOP3.LUT R3, R18, R3, RZ, 0xfc, !PT ;  /* 0x0000000312037212 */ /* 0x000fe200078efcff */
[----:B------:R-:W-:Y:S06]  /*6ea0*/  BRA `(.L_x_74) ;  /* 0x0000000000107947 */ /* 0x000fec0003800000 */
.L_x_73:
[----:B------:R-:W-:-:S04]  /*6eb0*/  LOP3.LUT R3, R3, 0x80000000, RZ, 0xc0, !PT ;  /* 0x8000000003037812 */ /* 0x000fc800078ec0ff */
[----:B------:R-:W-:Y:S01]  /*6ec0*/  LOP3.LUT R3, R3, 0x7f800000, RZ, 0xfc, !PT ;  /* 0x7f80000003037812 */ /* 0x000fe200078efcff */
[----:B------:R-:W-:Y:S06]  /*6ed0*/  BRA `(.L_x_74) ;  /* 0x0000000000047947 */ /* 0x000fec0003800000 */
.L_x_72:
[----:B------:R-:W-:-:S07]  /*6ee0*/  IMAD R3, R18, 0x800000, R3 ;  /* 0x0080000012037824 */ /* 0x000fce00078e0203 */
.L_x_74:
[----:B------:R-:W-:Y:S05]  /*6ef0*/  BSYNC.RECONVERGENT B3 ;  /* 0x0000000000037941 */ /* 0x000fea0003800200 */
.L_x_71:
[----:B------:R-:W-:Y:S05]  /*6f00*/  BRA `(.L_x_75) ;  /* 0x0000000000207947 */ /* 0x000fea0003800000 */
.L_x_70:
[----:B------:R-:W-:-:S04]  /*6f10*/  LOP3.LUT R3, R18, 0x80000000, R3, 0x48, !PT ;  /* 0x8000000012037812 */ /* 0x000fc800078e4803 */
[----:B------:R-:W-:Y:S01]  /*6f20*/  LOP3.LUT R3, R3, 0x7f800000, RZ, 0xfc, !PT ;  /* 0x7f80000003037812 */ /* 0x000fe200078efcff */
[----:B------:R-:W-:Y:S06]  /*6f30*/  BRA `(.L_x_75) ;  /* 0x0000000000147947 */ /* 0x000fec0003800000 */
.L_x_69:
[----:B------:R-:W-:Y:S01]  /*6f40*/  LOP3.LUT R3, R18, 0x80000000, R3, 0x48, !PT ;  /* 0x8000000012037812 */ /* 0x000fe200078e4803 */
[----:B------:R-:W-:Y:S06]  /*6f50*/  BRA `(.L_x_75) ;  /* 0x00000000000c7947 */ /* 0x000fec0003800000 */
.L_x_68:
[----:B------:R-:W0:Y:S01]  /*6f60*/  MUFU.RSQ R3, -QNAN ;  /* 0xffc0000000037908 */ /* 0x000e220000001400 */
[----:B------:R-:W-:Y:S05]  /*6f70*/  BRA `(.L_x_75) ;  /* 0x0000000000047947 */ /* 0x000fea0003800000 */
.L_x_67:
[----:B------:R-:W-:-:S07]  /*6f80*/  FADD.FTZ R3, R3, R4 ;  /* 0x0000000403037221 */ /* 0x000fce0000010000 */
.L_x_75:
[----:B------:R-:W-:Y:S05]  /*6f90*/  BSYNC.RECONVERGENT B2 ;  /* 0x0000000000027941 */ /* 0x000fea0003800200 */
.L_x_65:
[----:B------:R-:W-:Y:S02]  /*6fa0*/  IMAD.MOV.U32 R17, RZ, RZ, 0x0 ;  /* 0x00000000ff117424 */ /* 0x000fe400078e00ff */
[----:B0-----:R-:W-:Y:S02]  /*6fb0*/  IMAD.MOV.U32 R13, RZ, RZ, R3 ;  /* 0x000000ffff0d7224 */ /* 0x001fe400078e0003 */
[----:B------:R-:W-:Y:S05]  /*6fc0*/  RET.REL.NODEC R16 `(continue_simulation) ;  /* 0xffffff90100c7950 */ /* 0x000fea0003c3ffff */
.L_x_76:
        /* <DEDUP_REMOVED lines=11> */
.L_x_90:


//--------------------- .text.prepare_simulation  --------------------------
	.section	.text.prepare_simulation,"ax",@progbits
	.align	128
        .global         prepare_simulation
        .type           prepare_simulation,@function
        .size           prepare_simulation,(.L_x_93 - prepare_simulation)
        .other          prepare_simulation,@"STO_CUDA_ENTRY STV_DEFAULT"
prepare_simulation:
.text.prepare_simulation:
[----:B------:R-:W-:Y:S01]  /*0000*/  LDC R1, c[0x0][0x37c] ;  /* 0x0000df00ff017b82 */ /* 0x000fe20000000800 */
[----:B------:R-:W0:Y:S01]  /*0010*/  S2R R3, SR_CgaCtaId ;  /* 0x0000000000037919 */ /* 0x000e220000008800 */
[----:B------:R-:W-:Y:S01]  /*0020*/  MOV R2, 0x400 ;  /* 0x0000040000027802 */ /* 0x000fe20000000f00 */
[----:B------:R-:W-:Y:S02]  /*0030*/  HFMA2 R6, -RZ, RZ, 1.875, 0 ;  /* 0x3f800000ff067431 */ /* 0x000fe400000001ff */
[----:B------:R-:W-:Y:S01]  /*0040*/  IMAD.MOV.U32 R7, RZ, RZ, RZ ;  /* 0x000000ffff077224 */ /* 0x000fe200078e00ff */
[----:B------:R-:W1:Y:S01]  /*0050*/  S2R R0, SR_TID.X ;  /* 0x0000000000007919 */ /* 0x000e620000002100 */
[----:B------:R-:W1:Y:S01]  /*0060*/  S2R R5, SR_TID.Y ;  /* 0x0000000000057919 */ /* 0x000e620000002200 */
[----:B0-----:R-:W-:Y:S01]  /*0070*/  LEA R3, R3, R2, 0x18 ;  /* 0x0000000203037211 */ /* 0x001fe200078ec0ff */
[----:B-1----:R-:W-:Y:S01]  /*0080*/  IMAD R0, R5, 0x2, R0 ;  /* 0x0000000205007824 */ /* 0x002fe200078e0200 */
[----:B------:R-:W-:-:S03]  /*0090*/  CS2R R4, SRZ ;  /* 0x0000000000047805 */ /* 0x000fc6000001ff00 */
[----:B------:R-:W-:-:S05]  /*00a0*/  IMAD R0, R0, 0x30, R3 ;  /* 0x0000003000007824 */ /* 0x000fca00078e0203 */
[----:B------:R-:W-:Y:S04]  /*00b0*/  STS.128 [R0], R4 ;  /* 0x0000000400007388 */ /* 0x000fe80000000c00 */
[----:B------:R-:W-:Y:S01]  /*00c0*/  STS.128 [R0+0x10], RZ ;  /* 0x000010ff00007388 */ /* 0x000fe20000000c00 */
[----:B------:R-:W-:Y:S05]  /*00d0*/  EXIT ;  /* 0x000000000000794d */ /* 0x000fea0003800000 */
.L_x_77:
        /* <DEDUP_REMOVED lines=10> */
.L_x_93:


//--------------------- .text._Z10initkerneli     --------------------------
	.section	.text._Z10initkerneli,"ax",@progbits
	.align	128
        .global         _Z10initkerneli
        .type           _Z10initkerneli,@function
        .size           _Z10initkerneli,(.L_x_94 - _Z10initkerneli)
        .other          _Z10initkerneli,@"STO_CUDA_ENTRY STV_DEFAULT"
_Z10initkerneli:
.text._Z10initkerneli:
[----:B------:R-:W0:Y:S01]  /*0000*/  LDC R1, c[0x0][0x37c] ;  /* 0x0000df00ff017b82 */ /* 0x000e220000000800 */
[----:B------:R-:W1:Y:S07]  /*0010*/  S2R R16, SR_TID.X ;  /* 0x0000000000107919 */ /* 0x000e6e0000002100 */
[----:B------:R-:W1:Y:S01]  /*0020*/  S2UR UR4, SR_CTAID.X ;  /* 0x00000000000479c3 */ /* 0x000e620000002500 */
[----:B------:R-:W-:Y:S01]  /*0030*/  MOV R0, 0x50 ;  /* 0x0000005000007802 */ /* 0x000fe20000000f00 */
[----:B------:R-:W-:Y:S01]  /*0040*/  IMAD.MOV.U32 R4, RZ, RZ, 0x30 ;  /* 0x00000030ff047424 */ /* 0x000fe200078e00ff */
[----:B------:R-:W2:Y:S05]  /*0050*/  LDCU.64 UR36, c[0x0][0x358] ;  /* 0x00006b00ff2477ac */ /* 0x000eaa0008000a00 */
[----:B------:R-:W1:Y:S08]  /*0060*/  LDC R5, c[0x0][0x360] ;  /* 0x0000d800ff057b82 */ /* 0x000e700000000800 */
[----:B------:R3:W4:Y:S01]  /*0070*/  LDC.64 R2, c[0x4][R0] ;  /* 0x0100000000027b82 */ /* 0x0007220000000a00 */
[----:B-1----:R-:W-:-:S02]  /*0080*/  IMAD R16, R5, UR4, R16 ;  /* 0x0000000405107c24 */ /* 0x002fc4000f8e0210 */
[----:B0-23--:R-:W-:-:S07]  /*0090*/  IMAD.MOV.U32 R5, RZ, RZ, RZ ;  /* 0x000000ffff057224 */ /* 0x00dfce00078e00ff */
[----:B------:R-:W-:-:S07]  /*00a0*/  LEPC R20, `(.L_x_78) ;  /* 0x000000001014794e */ /* 0x000fce0000000000 */
[----:B----4-:R-:W-:Y:S05]  /*00b0*/  CALL.ABS.NOINC R2 ;  /* 0x0000000002007343 */ /* 0x010fea0003c00000 */
.L_x_78:
[----:B------:R-:W0:Y:S01]  /*00c0*/  LDC R2, c[0x0][0x380] ;  /* 0x0000e000ff027b82 */ /* 0x000e220000000800 */
[----:B------:R-:W-:Y:S01]  /*00d0*/  IMAD.MOV.U32 R3, RZ, RZ, -0x266e14b1 ;  /* 0xd991eb4fff037424 */ /* 0x000fe200078e00ff */
[----:B------:R-:W-:Y:S01]  /*00e0*/  BSSY.RECONVERGENT B0, `(.L_x_79) ;  /* 0x00000e5000007945 */ /* 0x000fe20003800200 */
[C---:B0-----:R-:W-:Y:S02]  /*00f0*/  LOP3.LUT R0, R2.reuse, 0xaad26b49, RZ, 0x3c, !PT ;  /* 0xaad26b4902007812 */ /* 0x041fe400078e3cff */
[----:B------:R-:W-:-:S03]  /*0100*/  ISETP.GT.AND P0, PT, R2, -0x1, PT ;  /* 0xffffffff0200780c */ /* 0x000fc60003f04270 */
[----:B------:R-:W-:Y:S01]  /*0110*/  IMAD R0, R0, 0x4182bed5, RZ ;  /* 0x4182bed500007824 */ /* 0x000fe200078e02ff */
[----:B------:R-:W-:Y:S02]  /*0120*/  SEL R3, R3, 0x8bf16996, P0 ;  /* 0x8bf1699603037807 */ /* 0x000fe40000000000 */
[----:B------:R-:W-:Y:S01]  /*0130*/  ISETP.NE.AND P0, PT, R16, RZ, PT ;  /* 0x000000ff1000720c */ /* 0x000fe20003f05270 */
[C---:B------:R-:W-:Y:S01]  /*0140*/  VIADD R7, R0.reuse, 0x75bcd15 ;  /* 0x075bcd1500077836 */ /* 0x040fe20000000000 */
[C---:B------:R-:W-:Y:S01]  /*0150*/  IADD3 R6, PT, PT, R3.reuse, 0x64f0c9, R0 ;  /* 0x0064f0c903067810 */ /* 0x040fe20007ffe000 */
[C---:B------:R-:W-:Y:S01]  /*0160*/  VIADD R11, R0.reuse, 0x583f19 ;  /* 0x00583f19000b7836 */ /* 0x040fe20000000000 */
[----:B------:R-:W-:Y:S01]  /*0170*/  LOP3.LUT R8, R0, 0x159a55e5, RZ, 0x3c, !PT ;  /* 0x159a55e500087812 */ /* 0x000fe200078e3cff */
[C---:B------:R-:W-:Y:S01]  /*0180*/  VIADD R9, R3.reuse, 0x1f123bb5 ;  /* 0x1f123bb503097836 */ /* 0x040fe20000000000 */
[----:B------:R-:W-:Y:S01]  /*0190*/  LOP3.LUT R10, R3, 0x5491333, RZ, 0x3c, !PT ;  /* 0x05491333030a7812 */ /* 0x000fe200078e3cff */
[----:B------:R0:W-:Y:S01]  /*01a0*/  ST.E.64 desc[UR36][R4.64], R6 ;  /* 0x0000000604007985 */ /* 0x0001e2000c101b24 */
[----:B------:R-:W-:-:S03]  /*01b0*/  SHF.R.S32.HI R0, RZ, 0x1f, R16 ;  /* 0x0000001fff007819 */ /* 0x000fc60000011410 */
[----:B------:R0:W-:Y:S04]  /*01c0*/  ST.E.64 desc[UR36][R4.64+0x8], R8 ;  /* 0x0000080804007985 */ /* 0x0001e8000c101b24 */
[----:B------:R0:W-:Y:S01]  /*01d0*/  ST.E.64 desc[UR36][R4.64+0x10], R10 ;  /* 0x0000100a04007985 */ /* 0x0001e2000c101b24 */
[----:B------:R-:W-:Y:S05]  /*01e0*/  @!P0 BRA `(.L_x_80) ;  /* 0x0000000c00508947 */ /* 0x000fea0003800000 */
[----:B------:R-:W-:Y:S02]  /*01f0*/  IMAD.MOV.U32 R12, RZ, RZ, RZ ;  /* 0x000000ffff0c7224 */ /* 0x000fe400078e00ff */
[----:B------:R-:W-:-:S07]  /*0200*/  IMAD.MOV.U32 R13, RZ, RZ, R16 ;  /* 0x000000ffff0d7224 */ /* 0x000fce00078e0010 */
.L_x_88:
[----:B------:R-:W-:Y:S01]  /*0210*/  LOP3.LUT R2, R13, 0x3, RZ, 0xc0, !PT ;  /* 0x000000030d027812 */ /* 0x000fe200078ec0ff */
[----:B------:R-:W-:Y:S03]  /*0220*/  BSSY.RECONVERGENT B1, `(.L_x_81) ;  /* 0x00000ca000017945 */ /* 0x000fe60003800200 */
[----:B------:R-:W-:-:S04]  /*0230*/  ISETP.NE.U32.AND P0, PT, R2, RZ, PT ;  /* 0x000000ff0200720c */ /* 0x000fc80003f05070 */
[----:B------:R-:W-:-:S13]  /*0240*/  ISETP.NE.AND.EX P0, PT, RZ, RZ, PT, P0 ;  /* 0x000000ffff00720c */ /* 0x000fda0003f05300 */
[----:B-1----:R-:W-:Y:S05]  /*0250*/  @!P0 BRA `(.L_x_82) ;  /* 0x0000000c00188947 */ /* 0x002fea0003800000 */
[----:B------:R-:W1:Y:S01]  /*0260*/  LDC.64 R2, c[0x4][RZ] ;  /* 0x01000000ff027b82 */ /* 0x000e620000000a00 */
[----:B------:R-:W-:Y:S02]  /*0270*/  IMAD.MOV.U32 R14, RZ, RZ, RZ ;  /* 0x000000ffff0e7224 */ /* 0x000fe400078e00ff */
[----:B-1----:R-:W-:-:S07]  /*0280*/  IMAD.WIDE.U32 R2, R12, 0xc80, R2 ;  /* 0x00000c800c027825 */ /* 0x002fce00078e0002 */
.L_x_87:
[----:B------:R-:W-:Y:S01]  /*0290*/  BSSY.RECONVERGENT B2, `(.L_x_83) ;  /* 0x00000bb000027945 */ /* 0x000fe20003800200 */
[----:B-1----:R-:W-:Y:S01]  /*02a0*/  IMAD.MOV.U32 R15, RZ, RZ, RZ ;  /* 0x000000ffff0f7224 */ /* 0x002fe200078e00ff */
[----:B0-----:R-:W-:Y:S01]  /*02b0*/  CS2R R6, SRZ ;  /* 0x0000000000067805 */ /* 0x001fe2000001ff00 */
[----:B------:R-:W-:Y:S01]  /*02c0*/  IMAD.MOV.U32 R17, RZ, RZ, RZ ;  /* 0x000000ffff117224 */ /* 0x000fe200078e00ff */
[----:B------:R-:W-:-:S07]  /*02d0*/  CS2R R8, SRZ ;  /* 0x0000000000087805 */ /* 0x000fce000001ff00 */
.L_x_86:
[----:B------:R-:W-:-:S05]  /*02e0*/  IMAD.WIDE.U32 R10, R17, 0x4, R4 ;  /* 0x00000004110a7825 */ /* 0x000fca00078e0004 */
[----:B------:R0:W5:Y:S01]  /*02f0*/  LD.E R18, desc[UR36][R10.64+0x4] ;  /* 0x000004240a127980 */ /* 0x000162000c101900 */
[----:B------:R-:W-:Y:S01]  /*0300*/  BSSY.RECONVERGENT B3, `(.L_x_84) ;  /* 0x00000b0000037945 */ /* 0x000fe20003800200 */
[----:B------:R-:W-:-:S07]  /*0310*/  IMAD.MOV.U32 R19, RZ, RZ, RZ ;  /* 0x000000ffff137224 */ /* 0x000fce00078e00ff */
.L_x_85:
[----:B-----5:R-:W-:Y:S01]  /*0320*/  SHF.R.U32.HI R24, RZ, R19, R18 ;  /* 0x00000013ff187219 */ /* 0x020fe20000011612 */
[----:B0-----:R-:W-:-:S03]  /*0330*/  IMAD.SHL.U32 R10, R17, 0x20, RZ ;  /* 0x00000020110a7824 */ /* 0x001fc600078e00ff */
[----:B------:R-:W-:Y:S01]  /*0340*/  LOP3.LUT R11, R24, 0x1, RZ, 0xc0, !PT ;  /* 0x00000001180b7812 */ /* 0x000fe200078ec0ff */
[----:B------:R-:W-:-:S03]  /*0350*/  IMAD.IADD R10, R10, 0x1, R19 ;  /* 0x000000010a0a7824 */ /* 0x000fc600078e0213 */
[----:B------:R-:W-:Y:S01]  /*0360*/  ISETP.NE.U32.AND P0, PT, R11, 0x1, PT ;  /* 0x000000010b00780c */ /* 0x000fe20003f05070 */
[----:B------:R-:W-:-:S03]  /*0370*/  IMAD R11, R10, 0x5, RZ ;  /* 0x000000050a0b7824 */ /* 0x000fc600078e02ff */
[----:B------:R-:W-:Y:S01]  /*0380*/  R2P PR, R24, 0x7e ;  /* 0x0000007e18007804 */ /* 0x000fe20000000000 */
[----:B------:R-:W-:-:S08]  /*0390*/  IMAD.WIDE.U32 R10, R11, 0x4, R2 ;  /* 0x000000040b0a7825 */ /* 0x000fd000078e0002 */
[----:B------:R-:W2:Y:S04]  /*03a0*/  @!P0 LDG.E R20, desc[UR36][R10.64] ;  /* 0x000000240a148981 */ /* 0x000ea8000c1e1900 */
[----:B------:R-:W3:Y:S04]  /*03b0*/  @P1 LDG.E R22, desc[UR36][R10.64+0x14] ;  /* 0x000014240a161981 */ /* 0x000ee8000c1e1900 */
[----:B------:R-:W4:Y:S04]  /*03c0*/  @!P0 LDG.E R21, desc[UR36][R10.64+0x4] ;  /* 0x000004240a158981 */ /* 0x000f28000c1e1900 */
[----:B------:R-:W4:Y:S04]  /*03d0*/  @P2 LDG.E R26, desc[UR36][R10.64+0x28] ;  /* 0x000028240a1a2981 */ /* 0x000f28000c1e1900 */
[----:B------:R-:W4:Y:S04]  /*03e0*/  @!P0 LDG.E R23, desc[UR36][R10.64+0xc] ;  /* 0x00000c240a178981 */ /* 0x000f28000c1e1900 */
[----:B------:R-:W4:Y:S04]  /*03f0*/  @P3 LDG.E R28, desc[UR36][R10.64+0x3c] ;  /* 0x00003c240a1c3981 */ /* 0x000f28000c1e1900 */
[----:B------:R-:W4:Y:S01]  /*0400*/  @P3 LDG.E R25, desc[UR36][R10.64+0x48] ;  /* 0x000048240a193981 */ /* 0x000f22000c1e1900 */
[----:B--2---:R-:W-:-:S03]  /*0410*/  @!P0 LOP3.LUT R15, R15, R20, RZ, 0x3c, !PT ;  /* 0x000000140f0f8212 */ /* 0x004fc600078e3cff */
[----:B------:R-:W2:Y:S01]  /*0420*/  @!P0 LDG.E R20, desc[UR36][R10.64+0x8] ;  /* 0x000008240a148981 */ /* 0x000ea2000c1e1900 */
[----:B---3--:R-:W-:-:S03]  /*0430*/  @P1 LOP3.LUT R15, R15, R22, RZ, 0x3c, !PT ;  /* 0x000000160f0f1212 */ /* 0x008fc600078e3cff */
[----:B------:R-:W3:Y:S01]  /*0440*/  @!P0 LDG.E R22, desc[UR36][R10.64+0x10] ;  /* 0x000010240a168981 */ /* 0x000ee2000c1e1900 */
[----:B----4-:R-:W-:-:S03]  /*0450*/  @!P0 LOP3.LUT R8, R8, R21, RZ, 0x3c, !PT ;  /* 0x0000001508088212 */ /* 0x010fc600078e3cff */
[----:B------:R-:W4:Y:S01]  /*0460*/  @P1 LDG.E R21, desc[UR36][R10.64+0x18] ;  /* 0x000018240a151981 */ /* 0x000f22000c1e1900 */
[----:B------:R-:W-:-:S03]  /*0470*/  @P2 LOP3.LUT R15, R15, R26, RZ, 0x3c, !PT ;  /* 0x0000001a0f0f2212 */ /* 0x000fc600078e3cff */
[----:B------:R-:W4:Y:S01]  /*0480*/  @P1 LDG.E R26, desc[UR36][R10.64+0x24] ;  /* 0x000024240a1a1981 */ /* 0x000f22000c1e1900 */
[----:B------:R-:W-:-:S03]  /*0490*/  @!P0 LOP3.LUT R6, R6, R23, RZ, 0x3c, !PT ;  /* 0x0000001706068212 */ /* 0x000fc600078e3cff */
[----:B------:R-:W4:Y:S01]  /*04a0*/  @P2 LDG.E R23, desc[UR36][R10.64+0x2c] ;  /* 0x00002c240a172981 */ /* 0x000f22000c1e1900 */
[----:B--2---:R-:W-:-:S03]  /*04b0*/  @!P0 LOP3.LUT R9, R9, R20, RZ, 0x3c, !PT ;  /* 0x0000001409098212 */ /* 0x004fc600078e3cff */
[----:B------:R-:W2:Y:S01]  /*04c0*/  @P1 LDG.E R20, desc[UR36][R10.64+0x1c] ;  /* 0x00001c240a141981 */ /* 0x000ea2000c1e1900 */
[----:B---3--:R-:W-:-:S03]  /*04d0*/  @!P0 LOP3.LUT R7, R7, R22, RZ, 0x3c, !PT ;  /* 0x0000001607078212 */ /* 0x008fc600078e3cff */
[----:B------:R-:W3:Y:S01]  /*04e0*/  @P2 LDG.E R22, desc[UR36][R10.64+0x30] ;  /* 0x000030240a162981 */ /* 0x000ee2000c1e1900 */
[----:B----4-:R-:W-:-:S03]  /*04f0*/  @P1 LOP3.LUT R8, R8, R21, RZ, 0x3c, !PT ;  /* 0x0000001508081212 */ /* 0x010fc600078e3cff */
[----:B------:R-:W4:Y:S01]  /*0500*/  @P1 LDG.E R21, desc[UR36][R10.64+0x20] ;  /* 0x000020240a151981 */ /* 0x000f22000c1e1900 */
[----:B------:R-:W-:-:S03]  /*0510*/  @P1 LOP3.LUT R7, R7, R26, RZ, 0x3c, !PT ;  /* 0x0000001a07071212 */ /* 0x000fc600078e3cff */
[----:B------:R-:W4:Y:S01]  /*0520*/  @P2 LDG.E R26, desc[UR36][R10.64+0x38] ;  /* 0x000038240a1a2981 */ /* 0x000f22000c1e1900 */
[----:B------:R-:W-:-:S03]  /*0530*/  @P3 LOP3.LUT R15, R15, R28, RZ, 0x3c, !PT ;  /* 0x0000001c0f0f3212 */ /* 0x000fc600078e3cff */
[----:B------:R-:W4:Y:S01]  /*0540*/  @P4 LDG.E R28, desc[UR36][R10.64+0x50] ;  /* 0x000050240a1c4981 */ /* 0x000f22000c1e1900 */
[----:B------:R-:W-:-:S03]  /*0550*/  @P2 LOP3.LUT R8, R8, R23, RZ, 0x3c, !PT ;  /* 0x0000001708082212 */ /* 0x000fc600078e3cff */
[----:B------:R-:W4:Y:S01]  /*0560*/  @P3 LDG.E R23, desc[UR36][R10.64+0x40] ;  /* 0x000040240a173981 */ /* 0x000f22000c1e1900 */
[----:B--2---:R-:W-:-:S03]  /*0570*/  @P1 LOP3.LUT R9, R9, R20, RZ, 0x3c, !PT ;  /* 0x0000001409091212 */ /* 0x004fc600078e3cff */
[----:B------:R-:W2:Y:S01]  /*0580*/  @P3 LDG.E R20, desc[UR36][R10.64+0x44] ;  /* 0x000044240a143981 */ /* 0x000ea2000c1e1900 */
[----:B---3--:R-:W-:-:S03]  /*0590*/  @P2 LOP3.LUT R9, R9, R22, RZ, 0x3c, !PT ;  /* 0x0000001609092212 */ /* 0x008fc600078e3cff */
[----:B------:R-:W3:Y:S01]  /*05a0*/  @P3 LDG.E R22, desc[UR36][R10.64+0x4c] ;  /* 0x00004c240a163981 */ /* 0x000ee2000c1e1900 */
[----:B----4-:R-:W-:-:S03]  /*05b0*/  @P1 LOP3.LUT R6, R6, R21, RZ, 0x3c, !PT ;  /* 0x0000001506061212 */ /* 0x010fc600078e3cff */
[----:B------:R-:W4:Y:S01]  /*05c0*/  @P2 LDG.E R21, desc[UR36][R10.64+0x34] ;  /* 0x000034240a152981 */ /* 0x000f22000c1e1900 */
[----:B------:R-:W-:-:S03]  /*05d0*/  @P2 LOP3.LUT R7, R7, R26, RZ, 0x3c, !PT ;  /* 0x0000001a07072212 */ /* 0x000fc600078e3cff */
[----:B------:R-:W4:Y:S01]  /*05e0*/  @P5 LDG.E R26, desc[UR36][R10.64+0x64] ;  /* 0x000064240a1a5981 */ /* 0x000f22000c1e1900 */
[----:B------:R-:W-:Y:S02]  /*05f0*/  @P4 LOP3.LUT R15, R15, R28, RZ, 0x3c, !PT ;  /* 0x0000001c0f0f4212 */ /* 0x000fe400078e3cff */
[----:B------:R-:W-:Y:S02]  /*0600*/  @P3 LOP3.LUT R8, R8, R23, RZ, 0x3c, !PT ;  /* 0x0000001708083212 */ /* 0x000fe400078e3cff */
        /* <DEDUP_REMOVED lines=21> */
[----:B------:R-:W-:Y:S02]  /*0760*/  LOP3.LUT P0, RZ, R24, 0x80, RZ, 0xc0, !PT ;  /* 0x0000008018ff7812 */ /* 0x000fe4000780c0ff */
[----:B------:R-:W-:-:S04]  /*0770*/  @P5 LOP3.LUT R8, R8, R25, RZ, 0x3c, !PT ;  /* 0x0000001908085212 */ /* 0x000fc800078e3cff */
[----:B------:R-:W-:-:S07]  /*0780*/  @P6 LOP3.LUT R8, R8, R23, RZ, 0x3c, !PT ;  /* 0x0000001708086212 */ /* 0x000fce00078e3cff */
[----:B------:R-:W4:Y:S04]  /*0790*/  @P0 LDG.E R28, desc[UR36][R10.64+0x8c] ;  /* 0x00008c240a1c0981 */ /* 0x000f28000c1e1900 */
[----:B------:R-:W4:Y:S04]  /*07a0*/  @P0 LDG.E R23, desc[UR36][R10.64+0x90] ;  /* 0x000090240a170981 */ /* 0x000f28000c1e1900 */
        /* <DEDUP_REMOVED lines=11> */
[----:B--2---:R-:W-:Y:S02]  /*0860*/  @P6 LOP3.LUT R7, R7, R20, RZ, 0x3c, !PT ;  /* 0x0000001407076212 */ /* 0x004fe400078e3cff */
[----:B---3--:R-:W-:Y:S02]  /*0870*/  @P0 LOP3.LUT R9, R9, R22, RZ, 0x3c, !PT ;  /* 0x0000001609090212 */ /* 0x008fe400078e3cff */
[----:B----4-:R-:W-:-:S04]  /*0880*/  @P6 LOP3.LUT R6, R6, R21, RZ, 0x3c, !PT ;  /* 0x0000001506066212 */ /* 0x010fc800078e3cff */
[----:B------:R-:W-:Y:S02]  /*0890*/  @P0 LOP3.LUT R6, R6, R25, RZ, 0x3c, !PT ;  /* 0x0000001906060212 */ /* 0x000fe400078e3cff */
[----:B------:R-:W-:Y:S02]  /*08a0*/  @P0 LOP3.LUT R7, R7, R26, RZ, 0x3c, !PT ;  /* 0x0000001a07070212 */ /* 0x000fe400078e3cff */
[----:B------:R-:W-:-:S13]  /*08b0*/  R2P PR, R24.B1, 0x7f ;  /* 0x0000007f18007804 */ /* 0x000fda0000001000 */
[----:B------:R-:W2:Y:S04]  /*08c0*/  @P0 LDG.E R20, desc[UR36][R10.64+0xa0] ;  /* 0x0000a0240a140981 */ /* 0x000ea8000c1e1900 */
[----:B------:R-:W3:Y:S04]  /*08d0*/  @P1 LDG.E R22, desc[UR36][R10.64+0xb4] ;  /* 0x0000b4240a161981 */ /* 0x000ee8000c1e1900 */
[----:B------:R-:W4:Y:S04]  /*08e0*/  @P0 LDG.E R21, desc[UR36][R10.64+0xa4] ;  /* 0x0000a4240a150981 */ /* 0x000f28000c1e1900 */
[----:B------:R-:W4:Y:S04]  /*08f0*/  @P2 LDG.E R26, desc[UR36][R10.64+0xc8] ;  /* 0x0000c8240a1a2981 */ /* 0x000f28000c1e1900 */
        /* <DEDUP_REMOVED lines=21> */
[----:B------:R-:W-:Y:S02]  /*0a50*/  LOP3.LUT P0, RZ, R24, 0x8000, RZ, 0xc0, !PT ;  /* 0x0000800018ff7812 */ /* 0x000fe4000780c0ff */
[----:B------:R-:W-:Y:S01]  /*0a60*/  @P1 LOP3.LUT R9, R9, R26, RZ, 0x3c, !PT ;  /* 0x0000001a09091212 */ /* 0x000fe200078e3cff */
[----:B------:R-:W4:Y:S04]  /*0a70*/  @P2 LDG.E R24, desc[UR36][R10.64+0xd8] ;  /* 0x0000d8240a182981 */ /* 0x000f28000c1e1900 */
[----:B------:R-:W4:Y:S01]  /*0a80*/  @P5 LDG.E R26, desc[UR36][R10.64+0x104] ;  /* 0x000104240a1a5981 */ /* 0x000f22000c1e1900 */
[----:B------:R-:W-:Y:S02]  /*0a90*/  @P4 LOP3.LUT R15, R15, R28, RZ, 0x3c, !PT ;  /* 0x0000001c0f0f4212 */ /* 0x000fe400078e3cff */
[----:B------:R-:W-:-:S02]  /*0aa0*/  @P2 LOP3.LUT R8, R8, R23, RZ, 0x3c, !PT ;  /* 0x0000001708082212 */ /* 0x000fc400078e3cff */
        /* <DEDUP_REMOVED lines=8> */
[----:B------:R-:W-:Y:S02]  /*0b30*/  @P2 LOP3.LUT R6, R6, R25, RZ, 0x3c, !PT ;  /* 0x0000001906062212 */ /* 0x000fe400078e3cff */
[----:B------:R-:W-:Y:S01]  /*0b40*/  @P2 LOP3.LUT R7, R7, R24, RZ, 0x3c, !PT ;  /* 0x0000001807072212 */ /* 0x000fe200078e3cff */
[----:B------:R-:W4:Y:S01]  /*0b50*/  @P4 LDG.E R25, desc[UR36][R10.64+0xf4] ;  /* 0x0000f4240a194981 */ /* 0x000f22000c1e1900 */
[----:B------:R-:W-:-:S03]  /*0b60*/  @P5 LOP3.LUT R15, R15, R26, RZ, 0x3c, !PT ;  /* 0x0000001a0f0f5212 */ /* 0x000fc600078e3cff */
[----:B------:R-:W4:Y:S04]  /*0b70*/  @P6 LDG.E R26, desc[UR36][R10.64+0x118] ;  /* 0x000118240a1a6981 */ /* 0x000f28000c1e1900 */
        /* <DEDUP_REMOVED lines=29> */
[----:B------:R-:W-:-:S05]  /*0d50*/  VIADD R19, R19, 0x10 ;  /* 0x0000001013137836 */ /* 0x000fca0000000000 */
[----:B------:R-:W-:Y:S02]  /*0d60*/  ISETP.NE.AND P1, PT, R19, 0x20, PT ;  /* 0x000000201300780c */ /* 0x000fe40003f25270 */
[----:B------:R-:W-:-:S04]  /*0d70*/  @P6 LOP3.LUT R6, R6, R23, RZ, 0x3c, !PT ;  /* 0x0000001706066212 */ /* 0x000fc800078e3cff */
[----:B------:R-:W-:Y:S02]  /*0d80*/  @P0 LOP3.LUT R6, R6, R27, RZ, 0x3c, !PT ;  /* 0x0000001b06060212 */ /* 0x000fe400078e3cff */
[----:B--2---:R-:W-:Y:S02]  /*0d90*/  @P6 LOP3.LUT R9, R9, R20, RZ, 0x3c, !PT ;  /* 0x0000001409096212 */ /* 0x004fe400078e3cff */
[----:B---3--:R-:W-:Y:S02]  /*0da0*/  @P6 LOP3.LUT R7, R7, R22, RZ, 0x3c, !PT ;  /* 0x0000001607076212 */ /* 0x008fe400078e3cff */
[----:B----4-:R-:W-:-:S04]  /*0db0*/  @P6 LOP3.LUT R8, R8, R21, RZ, 0x3c, !PT ;  /* 0x0000001508086212 */ /* 0x010fc800078e3cff */
[----:B------:R-:W-:Y:S02]  /*0dc0*/  @P0 LOP3.LUT R8, R8, R25, RZ, 0x3c, !PT ;  /* 0x0000001908080212 */ /* 0x000fe400078e3cff */
[----:B------:R-:W-:Y:S02]  /*0dd0*/  @P0 LOP3.LUT R7, R7, R26, RZ, 0x3c, !PT ;  /* 0x0000001a07070212 */ /* 0x000fe400078e3cff */
[----:B------:R-:W-:Y:S01]  /*0de0*/  @P0 LOP3.LUT R9, R9, R24, RZ, 0x3c, !PT ;  /* 0x0000001809090212 */ /* 0x000fe200078e3cff */
[----:B------:R-:W-:Y:S06]  /*0df0*/  @P1 BRA `(.L_x_85) ;  /* 0xfffffff400481947 */ /* 0x000fec000383ffff */
[----:B------:R-:W-:Y:S05]  /*0e00*/  BSYNC.RECONVERGENT B3 ;  /* 0x0000000000037941 */ /* 0x000fea0003800200 */
.L_x_84:
[----:B------:R-:W-:-:S05]  /*0e10*/  VIADD R17, R17, 0x1 ;  /* 0x0000000111117836 */ /* 0x000fca0000000000 */
[----:B------:R-:W-:-:S13]  /*0e20*/  ISETP.NE.AND P0, PT, R17, 0x5, PT ;  /* 0x000000051100780c */ /* 0x000fda0003f05270 */
[----:B------:R-:W-:Y:S05]  /*0e30*/  @P0 BRA `(.L_x_86) ;  /* 0xfffffff400280947 */ /* 0x000fea000383ffff */
[----:B------:R-:W-:Y:S05]  /*0e40*/  BSYNC.RECONVERGENT B2 ;  /* 0x0000000000027941 */ /* 0x000fea0003800200 */
.L_x_83:
[----:B------:R1:W-:Y:S01]  /*0e50*/  ST.E.64 desc[UR36][R4.64+0x8], R8 ;  /* 0x0000080804007985 */ /* 0x0003e2000c101b24 */
[----:B------:R-:W-:Y:S01]  /*0e60*/  VIADD R14, R14, 0x1 ;  /* 0x000000010e0e7836 */ /* 0x000fe20000000000 */
[----:B------:R-:W-:Y:S02]  /*0e70*/  LOP3.LUT R11, R13, 0x3, RZ, 0xc0, !PT ;  /* 0x000000030d0b7812 */ /* 0x000fe400078ec0ff */
[----:B------:R1:W-:Y:S02]  /*0e80*/  ST.E.64 desc[UR36][R4.64+0x10], R6 ;  /* 0x0000100604007985 */ /* 0x0003e4000c101b24 */
[----:B------:R-:W-:Y:S02]  /*0e90*/  ISETP.GE.U32.AND P0, PT, R14, R11, PT ;  /* 0x0000000b0e00720c */ /* 0x000fe40003f06070 */
[----:B------:R1:W-:Y:S11]  /*0ea0*/  ST.E desc[UR36][R4.64+0x4], R15 ;  /* 0x0000040f04007985 */ /* 0x0003f6000c101924 */
[----:B------:R-:W-:Y:S05]  /*0eb0*/  @!P0 BRA `(.L_x_87) ;  /* 0xfffffff000f48947 */ /* 0x000fea000383ffff */
.L_x_82:
[----:B------:R-:W-:Y:S05]  /*0ec0*/  BSYNC.RECONVERGENT B1 ;  /* 0x0000000000017941 */ /* 0x000fea0003800200 */
.L_x_81:
[C---:B------:R-:W-:Y:S01]  /*0ed0*/  ISETP.GT.U32.AND P0, PT, R13.reuse, 0x3, PT ;  /* 0x000000030d00780c */ /* 0x040fe20003f04070 */
[----:B------:R-:W-:Y:S01]  /*0ee0*/  VIADD R12, R12, 0x1 ;  /* 0x000000010c0c7836 */ /* 0x000fe20000000000 */
[--C-:B------:R-:W-:Y:S02]  /*0ef0*/  SHF.R.U64 R13, R13, 0x2, R0.reuse ;  /* 0x000000020d0d7819 */ /* 0x100fe40000001200 */
[----:B------:R-:W-:Y:S02]  /*0f00*/  ISETP.GT.U32.AND.EX P0, PT, R0, RZ, PT, P0 ;  /* 0x000000ff0000720c */ /* 0x000fe40003f04100 */
[----:B------:R-:W-:-:S11]  /*0f10*/  SHF.R.U32.HI R0, RZ, 0x2, R0 ;  /* 0x00000002ff007819 */ /* 0x000fd60000011600 */
[----:B------:R-:W-:Y:S05]  /*0f20*/  @P0 BRA `(.L_x_88) ;  /* 0xfffffff000b80947 */ /* 0x000fea000383ffff */
.L_x_80:
[----:B------:R-:W-:Y:S05]  /*0f30*/  BSYNC.RECONVERGENT B0 ;  /* 0x0000000000007941 */ /* 0x000fea0003800200 */
.L_x_79:
[----:B------:R-:W2:Y:S01]  /*0f40*/  LDCU.64 UR4, c[0x4][0x40] ;  /* 0x01000800ff0477ac */ /* 0x000ea20008000a00 */
[----:B------:R-:W-:Y:S01]  /*0f50*/  SHF.R.S32.HI R3, RZ, 0x1f, R16 ;  /* 0x0000001fff037819 */ /* 0x000fe20000011410 */
[----:B------:R-:W-:Y:S04]  /*0f60*/  ST.E.64 desc[UR36][R4.64+0x18], RZ ;  /* 0x000018ff04007985 */ /* 0x000fe8000c101b24 */
[----:B------:R-:W-:Y:S04]  /*0f70*/  ST.E desc[UR36][R4.64+0x20], RZ ;  /* 0x000020ff04007985 */ /* 0x000fe8000c101924 */
[----:B------:R-:W-:Y:S01]  /*0f80*/  ST.E.64 desc[UR36][R4.64+0x28], RZ ;  /* 0x000028ff04007985 */ /* 0x000fe2000c101b24 */
[----:B--2---:R-:W-:-:S04]  /*0f90*/  LEA R2, P0, R16, UR4, 0x3 ;  /* 0x0000000410027c11 */ /* 0x004fc8000f8018ff */
[----:B------:R-:W-:-:S05]  /*0fa0*/  LEA.HI.X R3, R16, UR5, R3, 0x3, P0 ;  /* 0x0000000510037c11 */ /* 0x000fca00080f1c03 */
[----:B------:R-:W-:Y:S01]  /*0fb0*/  STG.E.64 desc[UR36][R2.64], R4 ;  /* 0x0000000402007986 */ /* 0x000fe2000c101b24 */
[----:B------:R-:W-:Y:S05]  /*0fc0*/  EXIT ;  /* 0x000000000000794d */ /* 0x000fea0003800000 */
.L_x_89:
        /* <DEDUP_REMOVED lines=11> */
.L_x_94:


//--------------------- .nv.global.init           --------------------------
	.section	.nv.global.init,"aw",@progbits
	.align	4
.nv.global.init:
	.type		__cudart_i2opi_f,@object
	.size		__cudart_i2opi_f,(mrg32k3aM1SubSeq - __cudart_i2opi_f)
__cudart_i2opi_f:
        /*0000*/ 	.byte	0x41, 0x90, 0x43, 0x3c, 0x99, 0x95, 0x62, 0xdb, 0xc0, 0xdd, 0x34, 0xf5, 0xd1, 0x57, 0x27, 0xfc
        /*0010*/ 	.byte	0x29, 0x15, 0x44, 0x4e, 0x6e, 0x83, 0xf9, 0xa2
	.type		mrg32k3aM1SubSeq,@object
	.size		mrg32k3aM1SubSeq,(mrg32k3aM2SubSeq - mrg32k3aM1SubSeq)
mrg32k3aM1SubSeq:
        /*0018*/ 	.byte	0x0b, 0xcc, 0xee, 0x04, 0x73, 0x29, 0x8b, 0x6f, 0xf6, 0x53, 0x03, 0xf6, 0x23, 0xf6, 0xea, 0xda
        /* <DEDUP_REMOVED lines=125> */
	.type		mrg32k3aM2SubSeq,@object
	.size		mrg32k3aM2SubSeq,(mrg32k3aM1 - mrg32k3aM2SubSeq)
mrg32k3aM2SubSeq:
        /* <DEDUP_REMOVED lines=126> */
	.type		mrg32k3aM1,@object
	.size		mrg32k3aM1,(mrg32k3aM1Seq - mrg32k3aM1)
mrg32k3aM1:
        /* <DEDUP_REMOVED lines=144> */
	.type		mrg32k3aM1Seq,@object
	.size		mrg32k3aM1Seq,(mrg32k3aM2 - mrg32k3aM1Seq)
mrg32k3aM1Seq:
        /* <DEDUP_REMOVED lines=144> */
	.type		mrg32k3aM2,@object
	.size		mrg32k3aM2,(mrg32k3aM2Seq - mrg32k3aM2)
mrg32k3aM2:
        /* <DEDUP_REMOVED lines=144> */
	.type		mrg32k3aM2Seq,@object
	.size		mrg32k3aM2Seq,(precalc_xorwow_matrix - mrg32k3aM2Seq)
mrg32k3aM2Seq:
        /* <DEDUP_REMOVED lines=144> */
	.type		precalc_xorwow_matrix,@object
	.size		precalc_xorwow_matrix,(precalc_xorwow_offset_matrix - precalc_xorwow_matrix)
precalc_xorwow_matrix:
        /* <DEDUP_REMOVED lines=6400> */
	.type		precalc_xorwow_offset_matrix,@object
	.size		precalc_xorwow_offset_matrix,(.L_1 - precalc_xorwow_offset_matrix)
precalc_xorwow_offset_matrix:
        /* <DEDUP_REMOVED lines=6400> */
.L_1:


//--------------------- .nv.shared.end_simulation --------------------------
	.section	.nv.shared.end_simulation,"aw",@nobits
	.sectionflags	@""
	.align	4
.nv.shared.end_simulation:
	.zero		1216


//--------------------- .nv.shared.reserved.0     --------------------------
	.section	.nv.shared.reserved.0,"aw",@nobits
	.weak		__nv_reservedSMEM_offset_0_alias
	.size		__nv_reservedSMEM_offset_0_alias, 0, 64
	.other		__nv_reservedSMEM_offset_0_alias,@"STO_CUDA_RESERVED_SHARED STV_DEFAULT"
__nv_reservedSMEM_offset_0_alias:
	.zero		0
	.zero		64


//--------------------- .nv.global                --------------------------
	.section	.nv.global,"aw",@nobits
	.align	8
.nv.global:
	.type		curand_states,@object
	.size		curand_states,(.L_9 - curand_states)
curand_states:
	.zero		32
.L_9:


//--------------------- .nv.shared.continue_simulation --------------------------
	.section	.nv.shared.continue_simulation,"aw",@nobits
	.sectionflags	@""
	.align	4
.nv.shared.continue_simulation:
	.zero		1216


//--------------------- .nv.shared.prepare_simulation --------------------------
	.section	.nv.shared.prepare_simulation,"aw",@nobits
	.sectionflags	@""
	.align	4
.nv.shared.prepare_simulation:
	.zero		1216


//--------------------- .nv.constant0.end_simulation --------------------------
	.section	.nv.constant0.end_simulation,"a",@progbits
	.sectionflags	@""
	.align	4
.nv.constant0.end_simulation:
	.zero		912


//--------------------- .nv.constant0.continue_simulation --------------------------
	.section	.nv.constant0.continue_simulation,"a",@progbits
	.sectionflags	@""
	.align	4
.nv.constant0.continue_simulation:
	.zero		912


//--------------------- .nv.constant0.prepare_simulation --------------------------
	.section	.nv.constant0.prepare_simulation,"a",@progbits
	.sectionflags	@""
	.align	4
.nv.constant0.prepare_simulation:
	.zero		912


//--------------------- .nv.constant0._Z10initkerneli --------------------------
	.section	.nv.constant0._Z10initkerneli,"a",@progbits
	.sectionflags	@""
	.align	4
.nv.constant0._Z10initkerneli:
	.zero		900


//--------------------- SYMBOLS --------------------------

	.type		.nv.reservedSmem.offset0,@object
	.size		.nv.reservedSmem.offset0,0x4
	.type		.nv.reservedSmem.cap,@object
	.size		.nv.reservedSmem.cap,0x4
	.type		malloc,@function
